//
// Generated by NVIDIA NVVM Compiler
//
// Compiler Build ID: CL-36424714
// Cuda compilation tools, release 13.0, V13.0.88
// Based on NVVM 20.0.0
//

.version 9.0
.target sm_100
.address_size 64

	// .globl	_Z15specDFAMatchingyyyPyPcS_yy

.visible .entry _Z15specDFAMatchingyyyPyPcS_yy(
	.param .u64 _Z15specDFAMatchingyyyPyPcS_yy_param_0,
	.param .u64 _Z15specDFAMatchingyyyPyPcS_yy_param_1,
	.param .u64 _Z15specDFAMatchingyyyPyPcS_yy_param_2,
	.param .u64 .ptr .align 1 _Z15specDFAMatchingyyyPyPcS_yy_param_3,
	.param .u64 .ptr .align 1 _Z15specDFAMatchingyyyPyPcS_yy_param_4,
	.param .u64 .ptr .align 1 _Z15specDFAMatchingyyyPyPcS_yy_param_5,
	.param .u64 _Z15specDFAMatchingyyyPyPcS_yy_param_6,
	.param .u64 _Z15specDFAMatchingyyyPyPcS_yy_param_7
)
{
	.reg .pred 	%p<23>;
	.reg .b32 	%r<16>;
	.reg .b64 	%rd<302>;

	ld.param.u64 	%rd71, [_Z15specDFAMatchingyyyPyPcS_yy_param_2];
	ld.param.u64 	%rd75, [_Z15specDFAMatchingyyyPyPcS_yy_param_3];
	ld.param.u64 	%rd76, [_Z15specDFAMatchingyyyPyPcS_yy_param_4];
	ld.param.u64 	%rd73, [_Z15specDFAMatchingyyyPyPcS_yy_param_6];
	ld.param.u64 	%rd74, [_Z15specDFAMatchingyyyPyPcS_yy_param_7];
	cvta.to.global.u64 	%rd1, %rd75;
	cvta.to.global.u64 	%rd2, %rd76;
	mov.u32 	%r1, %tid.x;
	mov.u32 	%r2, %ctaid.x;
	mov.u32 	%r3, %ntid.x;
	mad.lo.s32 	%r4, %r2, %r3, %r1;
	cvt.u64.u32 	%rd3, %r4;
	setp.le.u64 	%p1, %rd74, %rd3;
	@%p1 bra 	$L__BB0_35;
	cvt.u32.u64 	%r5, %rd3;
	setp.ne.s32 	%p2, %r5, 0;
	@%p2 bra 	$L__BB0_17;
	ld.param.u64 	%rd260, [_Z15specDFAMatchingyyyPyPcS_yy_param_0];
	add.s64 	%rd169, %rd260, %rd74;
	add.s64 	%rd4, %rd169, -1;
	or.b64  	%rd170, %rd71, %rd4;
	and.b64  	%rd171, %rd170, -4294967296;
	setp.ne.s64 	%p14, %rd171, 0;
	@%p14 bra 	$L__BB0_4;
	cvt.u32.u64 	%r13, %rd4;
	cvt.u32.u64 	%r14, %rd71;
	div.u32 	%r15, %r14, %r13;
	cvt.u64.u32 	%rd273, %r15;
	bra.uni 	$L__BB0_5;
$L__BB0_4:
	div.u64 	%rd273, %rd71, %rd4;
$L__BB0_5:
	ld.param.u64 	%rd261, [_Z15specDFAMatchingyyyPyPcS_yy_param_0];
	mul.lo.s64 	%rd174, %rd273, %rd261;
	max.u64 	%rd8, %rd174, 1;
	and.b64  	%rd9, %rd8, 7;
	setp.lt.u64 	%p15, %rd174, 8;
	mov.b64 	%rd282, 0;
	mov.u64 	%rd286, %rd73;
	@%p15 bra 	$L__BB0_8;
	and.b64  	%rd282, %rd8, -8;
	add.s64 	%rd274, %rd2, 3;
	mov.u64 	%rd275, %rd282;
	mov.u64 	%rd286, %rd73;
$L__BB0_7:
	.pragma "nounroll";
	ld.param.u64 	%rd267, [_Z15specDFAMatchingyyyPyPcS_yy_param_1];
	ld.global.s8 	%rd175, [%rd274+-3];
	mad.lo.s64 	%rd176, %rd286, %rd267, %rd175;
	shl.b64 	%rd177, %rd176, 3;
	add.s64 	%rd178, %rd1, %rd177;
	ld.global.u64 	%rd179, [%rd178+-384];
	ld.global.s8 	%rd180, [%rd274+-2];
	mad.lo.s64 	%rd181, %rd179, %rd267, %rd180;
	shl.b64 	%rd182, %rd181, 3;
	add.s64 	%rd183, %rd1, %rd182;
	ld.global.u64 	%rd184, [%rd183+-384];
	ld.global.s8 	%rd185, [%rd274+-1];
	mad.lo.s64 	%rd186, %rd184, %rd267, %rd185;
	shl.b64 	%rd187, %rd186, 3;
	add.s64 	%rd188, %rd1, %rd187;
	ld.global.u64 	%rd189, [%rd188+-384];
	ld.global.s8 	%rd190, [%rd274];
	mad.lo.s64 	%rd191, %rd189, %rd267, %rd190;
	shl.b64 	%rd192, %rd191, 3;
	add.s64 	%rd193, %rd1, %rd192;
	ld.global.u64 	%rd194, [%rd193+-384];
	ld.global.s8 	%rd195, [%rd274+1];
	mad.lo.s64 	%rd196, %rd194, %rd267, %rd195;
	shl.b64 	%rd197, %rd196, 3;
	add.s64 	%rd198, %rd1, %rd197;
	ld.global.u64 	%rd199, [%rd198+-384];
	ld.global.s8 	%rd200, [%rd274+2];
	mad.lo.s64 	%rd201, %rd199, %rd267, %rd200;
	shl.b64 	%rd202, %rd201, 3;
	add.s64 	%rd203, %rd1, %rd202;
	ld.global.u64 	%rd204, [%rd203+-384];
	ld.global.s8 	%rd205, [%rd274+3];
	mad.lo.s64 	%rd206, %rd204, %rd267, %rd205;
	shl.b64 	%rd207, %rd206, 3;
	add.s64 	%rd208, %rd1, %rd207;
	ld.global.u64 	%rd209, [%rd208+-384];
	ld.global.s8 	%rd210, [%rd274+4];
	mad.lo.s64 	%rd211, %rd209, %rd267, %rd210;
	shl.b64 	%rd212, %rd211, 3;
	add.s64 	%rd213, %rd1, %rd212;
	ld.global.u64 	%rd286, [%rd213+-384];
	add.s64 	%rd275, %rd275, -8;
	add.s64 	%rd274, %rd274, 8;
	setp.ne.s64 	%p16, %rd275, 0;
	@%p16 bra 	$L__BB0_7;
$L__BB0_8:
	setp.eq.s64 	%p17, %rd9, 0;
	@%p17 bra 	$L__BB0_16;
	and.b64  	%rd21, %rd8, 3;
	setp.lt.u64 	%p18, %rd9, 4;
	@%p18 bra 	$L__BB0_11;
	ld.param.u64 	%rd268, [_Z15specDFAMatchingyyyPyPcS_yy_param_1];
	add.s64 	%rd215, %rd2, %rd282;
	ld.global.s8 	%rd216, [%rd215];
	mad.lo.s64 	%rd217, %rd286, %rd268, %rd216;
	shl.b64 	%rd218, %rd217, 3;
	add.s64 	%rd219, %rd1, %rd218;
	ld.global.u64 	%rd220, [%rd219+-384];
	ld.global.s8 	%rd221, [%rd215+1];
	mad.lo.s64 	%rd222, %rd220, %rd268, %rd221;
	shl.b64 	%rd223, %rd222, 3;
	add.s64 	%rd224, %rd1, %rd223;
	ld.global.u64 	%rd225, [%rd224+-384];
	ld.global.s8 	%rd226, [%rd215+2];
	mad.lo.s64 	%rd227, %rd225, %rd268, %rd226;
	shl.b64 	%rd228, %rd227, 3;
	add.s64 	%rd229, %rd1, %rd228;
	ld.global.u64 	%rd230, [%rd229+-384];
	ld.global.s8 	%rd231, [%rd215+3];
	mad.lo.s64 	%rd232, %rd230, %rd268, %rd231;
	shl.b64 	%rd233, %rd232, 3;
	add.s64 	%rd234, %rd1, %rd233;
	add.s64 	%rd282, %rd282, 4;
	ld.global.u64 	%rd286, [%rd234+-384];
$L__BB0_11:
	setp.eq.s64 	%p19, %rd21, 0;
	@%p19 bra 	$L__BB0_16;
	setp.eq.s64 	%p20, %rd21, 1;
	@%p20 bra 	$L__BB0_14;
	ld.param.u64 	%rd269, [_Z15specDFAMatchingyyyPyPcS_yy_param_1];
	add.s64 	%rd236, %rd2, %rd282;
	ld.global.s8 	%rd237, [%rd236];
	mad.lo.s64 	%rd238, %rd286, %rd269, %rd237;
	shl.b64 	%rd239, %rd238, 3;
	add.s64 	%rd240, %rd1, %rd239;
	ld.global.u64 	%rd241, [%rd240+-384];
	ld.global.s8 	%rd242, [%rd236+1];
	mad.lo.s64 	%rd243, %rd241, %rd269, %rd242;
	shl.b64 	%rd244, %rd243, 3;
	add.s64 	%rd245, %rd1, %rd244;
	add.s64 	%rd282, %rd282, 2;
	ld.global.u64 	%rd286, [%rd245+-384];
$L__BB0_14:
	and.b64  	%rd246, %rd8, 1;
	setp.eq.b64 	%p21, %rd246, 1;
	not.pred 	%p22, %p21;
	@%p22 bra 	$L__BB0_16;
	ld.param.u64 	%rd270, [_Z15specDFAMatchingyyyPyPcS_yy_param_1];
	add.s64 	%rd247, %rd2, %rd282;
	ld.global.s8 	%rd248, [%rd247];
	mad.lo.s64 	%rd249, %rd286, %rd270, %rd248;
	shl.b64 	%rd250, %rd249, 3;
	add.s64 	%rd251, %rd1, %rd250;
	ld.global.u64 	%rd286, [%rd251+-384];
$L__BB0_16:
	ld.param.u64 	%rd272, [_Z15specDFAMatchingyyyPyPcS_yy_param_5];
	ld.param.u64 	%rd262, [_Z15specDFAMatchingyyyPyPcS_yy_param_0];
	mad.lo.s64 	%rd252, %rd262, %rd3, %rd73;
	cvta.to.global.u64 	%rd253, %rd272;
	shl.b64 	%rd254, %rd252, 3;
	add.s64 	%rd255, %rd253, %rd254;
	st.global.u64 	[%rd255], %rd286;
	bra.uni 	$L__BB0_35;
$L__BB0_17:
	ld.param.u64 	%rd256, [_Z15specDFAMatchingyyyPyPcS_yy_param_0];
	add.s64 	%rd34, %rd256, -1;
	add.s64 	%rd35, %rd34, %rd74;
	or.b64  	%rd77, %rd71, %rd35;
	and.b64  	%rd78, %rd77, -4294967296;
	setp.ne.s64 	%p3, %rd78, 0;
	@%p3 bra 	$L__BB0_19;
	cvt.u32.u64 	%r6, %rd35;
	cvt.u32.u64 	%r7, %rd71;
	div.u32 	%r8, %r7, %r6;
	cvt.u64.u32 	%rd287, %r8;
	bra.uni 	$L__BB0_20;
$L__BB0_19:
	div.u64 	%rd287, %rd71, %rd35;
$L__BB0_20:
	ld.param.u64 	%rd257, [_Z15specDFAMatchingyyyPyPcS_yy_param_0];
	add.s64 	%rd79, %rd34, %rd3;
	mul.lo.s64 	%rd39, %rd287, %rd79;
	setp.eq.s64 	%p4, %rd257, 0;
	@%p4 bra 	$L__BB0_35;
	ld.param.u64 	%rd258, [_Z15specDFAMatchingyyyPyPcS_yy_param_0];
	neg.s64 	%rd40, %rd287;
	add.s64 	%rd81, %rd258, %rd3;
	mul.lo.s64 	%rd82, %rd287, %rd81;
	add.s64 	%rd83, %rd39, 1;
	max.u64 	%rd84, %rd82, %rd83;
	sub.s64 	%rd85, %rd84, %rd39;
	and.b64  	%rd41, %rd85, 7;
	sub.s64 	%rd42, %rd39, %rd84;
	and.b64  	%rd43, %rd85, -8;
	and.b64  	%rd44, %rd85, 3;
	and.b64  	%rd45, %rd85, 1;
	mov.b64 	%rd288, 0;
$L__BB0_22:
	setp.gt.u64 	%p5, %rd39, %rd40;
	mov.u64 	%rd301, %rd288;
	@%p5 bra 	$L__BB0_34;
	setp.gt.u64 	%p6, %rd42, -8;
	mov.u64 	%rd301, %rd288;
	mov.u64 	%rd294, %rd39;
	@%p6 bra 	$L__BB0_26;
	mov.u64 	%rd289, %rd43;
	mov.u64 	%rd301, %rd288;
	mov.u64 	%rd294, %rd39;
$L__BB0_25:
	.pragma "nounroll";
	ld.param.u64 	%rd263, [_Z15specDFAMatchingyyyPyPcS_yy_param_1];
	add.s64 	%rd87, %rd2, %rd294;
	ld.global.s8 	%rd88, [%rd87];
	mad.lo.s64 	%rd89, %rd301, %rd263, %rd88;
	shl.b64 	%rd90, %rd89, 3;
	add.s64 	%rd91, %rd1, %rd90;
	ld.global.u64 	%rd92, [%rd91+-384];
	ld.global.s8 	%rd93, [%rd87+1];
	mad.lo.s64 	%rd94, %rd92, %rd263, %rd93;
	shl.b64 	%rd95, %rd94, 3;
	add.s64 	%rd96, %rd1, %rd95;
	ld.global.u64 	%rd97, [%rd96+-384];
	ld.global.s8 	%rd98, [%rd87+2];
	mad.lo.s64 	%rd99, %rd97, %rd263, %rd98;
	shl.b64 	%rd100, %rd99, 3;
	add.s64 	%rd101, %rd1, %rd100;
	ld.global.u64 	%rd102, [%rd101+-384];
	ld.global.s8 	%rd103, [%rd87+3];
	mad.lo.s64 	%rd104, %rd102, %rd263, %rd103;
	shl.b64 	%rd105, %rd104, 3;
	add.s64 	%rd106, %rd1, %rd105;
	ld.global.u64 	%rd107, [%rd106+-384];
	ld.global.s8 	%rd108, [%rd87+4];
	mad.lo.s64 	%rd109, %rd107, %rd263, %rd108;
	shl.b64 	%rd110, %rd109, 3;
	add.s64 	%rd111, %rd1, %rd110;
	ld.global.u64 	%rd112, [%rd111+-384];
	ld.global.s8 	%rd113, [%rd87+5];
	mad.lo.s64 	%rd114, %rd112, %rd263, %rd113;
	shl.b64 	%rd115, %rd114, 3;
	add.s64 	%rd116, %rd1, %rd115;
	ld.global.u64 	%rd117, [%rd116+-384];
	ld.global.s8 	%rd118, [%rd87+6];
	mad.lo.s64 	%rd119, %rd117, %rd263, %rd118;
	shl.b64 	%rd120, %rd119, 3;
	add.s64 	%rd121, %rd1, %rd120;
	ld.global.u64 	%rd122, [%rd121+-384];
	ld.global.s8 	%rd123, [%rd87+7];
	mad.lo.s64 	%rd124, %rd122, %rd263, %rd123;
	shl.b64 	%rd125, %rd124, 3;
	add.s64 	%rd126, %rd1, %rd125;
	ld.global.u64 	%rd301, [%rd126+-384];
	add.s64 	%rd294, %rd294, 8;
	add.s64 	%rd289, %rd289, -8;
	setp.ne.s64 	%p7, %rd289, 0;
	@%p7 bra 	$L__BB0_25;
$L__BB0_26:
	setp.eq.s64 	%p8, %rd41, 0;
	@%p8 bra 	$L__BB0_34;
	setp.lt.u64 	%p9, %rd41, 4;
	@%p9 bra 	$L__BB0_29;
	ld.param.u64 	%rd264, [_Z15specDFAMatchingyyyPyPcS_yy_param_1];
	add.s64 	%rd128, %rd2, %rd294;
	ld.global.s8 	%rd129, [%rd128];
	mad.lo.s64 	%rd130, %rd301, %rd264, %rd129;
	shl.b64 	%rd131, %rd130, 3;
	add.s64 	%rd132, %rd1, %rd131;
	ld.global.u64 	%rd133, [%rd132+-384];
	ld.global.s8 	%rd134, [%rd128+1];
	mad.lo.s64 	%rd135, %rd133, %rd264, %rd134;
	shl.b64 	%rd136, %rd135, 3;
	add.s64 	%rd137, %rd1, %rd136;
	ld.global.u64 	%rd138, [%rd137+-384];
	ld.global.s8 	%rd139, [%rd128+2];
	mad.lo.s64 	%rd140, %rd138, %rd264, %rd139;
	shl.b64 	%rd141, %rd140, 3;
	add.s64 	%rd142, %rd1, %rd141;
	ld.global.u64 	%rd143, [%rd142+-384];
	ld.global.s8 	%rd144, [%rd128+3];
	mad.lo.s64 	%rd145, %rd143, %rd264, %rd144;
	shl.b64 	%rd146, %rd145, 3;
	add.s64 	%rd147, %rd1, %rd146;
	add.s64 	%rd294, %rd294, 4;
	ld.global.u64 	%rd301, [%rd147+-384];
$L__BB0_29:
	setp.eq.s64 	%p10, %rd44, 0;
	@%p10 bra 	$L__BB0_34;
	setp.eq.s64 	%p11, %rd44, 1;
	@%p11 bra 	$L__BB0_32;
	ld.param.u64 	%rd265, [_Z15specDFAMatchingyyyPyPcS_yy_param_1];
	add.s64 	%rd149, %rd2, %rd294;
	ld.global.s8 	%rd150, [%rd149];
	mad.lo.s64 	%rd151, %rd301, %rd265, %rd150;
	shl.b64 	%rd152, %rd151, 3;
	add.s64 	%rd153, %rd1, %rd152;
	ld.global.u64 	%rd154, [%rd153+-384];
	ld.global.s8 	%rd155, [%rd149+1];
	mad.lo.s64 	%rd156, %rd154, %rd265, %rd155;
	shl.b64 	%rd157, %rd156, 3;
	add.s64 	%rd158, %rd1, %rd157;
	add.s64 	%rd294, %rd294, 2;
	ld.global.u64 	%rd301, [%rd158+-384];
$L__BB0_32:
	setp.eq.s64 	%p12, %rd45, 0;
	@%p12 bra 	$L__BB0_34;
	ld.param.u64 	%rd266, [_Z15specDFAMatchingyyyPyPcS_yy_param_1];
	add.s64 	%rd159, %rd2, %rd294;
	ld.global.s8 	%rd160, [%rd159];
	mad.lo.s64 	%rd161, %rd301, %rd266, %rd160;
	shl.b64 	%rd162, %rd161, 3;
	add.s64 	%rd163, %rd1, %rd162;
	ld.global.u64 	%rd301, [%rd163+-384];
$L__BB0_34:
	ld.param.u64 	%rd271, [_Z15specDFAMatchingyyyPyPcS_yy_param_5];
	ld.param.u64 	%rd259, [_Z15specDFAMatchingyyyPyPcS_yy_param_0];
	cvt.u64.u32 	%rd164, %r4;
	mad.lo.s64 	%rd165, %rd259, %rd164, %rd288;
	cvta.to.global.u64 	%rd166, %rd271;
	shl.b64 	%rd167, %rd165, 3;
	add.s64 	%rd168, %rd166, %rd167;
	st.global.u64 	[%rd168], %rd301;
	add.s64 	%rd288, %rd288, 1;
	setp.ne.s64 	%p13, %rd288, %rd259;
	@%p13 bra 	$L__BB0_22;
$L__BB0_35:
	ret;

}
	// .globl	_Z20finalStateUsingRedn1yPyyyy
.visible .entry _Z20finalStateUsingRedn1yPyyyy(
	.param .u64 _Z20finalStateUsingRedn1yPyyyy_param_0,
	.param .u64 .ptr .align 1 _Z20finalStateUsingRedn1yPyyyy_param_1,
	.param .u64 _Z20finalStateUsingRedn1yPyyyy_param_2,
	.param .u64 _Z20finalStateUsingRedn1yPyyyy_param_3,
	.param .u64 _Z20finalStateUsingRedn1yPyyyy_param_4
)
{
	.reg .pred 	%p<14>;
	.reg .b32 	%r<8>;
	.reg .b64 	%rd<199>;

	ld.param.u64 	%rd29, [_Z20finalStateUsingRedn1yPyyyy_param_0];
	ld.param.u64 	%rd31, [_Z20finalStateUsingRedn1yPyyyy_param_1];
	ld.param.u64 	%rd32, [_Z20finalStateUsingRedn1yPyyyy_param_3];
	ld.param.u64 	%rd30, [_Z20finalStateUsingRedn1yPyyyy_param_4];
	cvta.to.global.u64 	%rd1, %rd31;
	mov.u32 	%r1, %tid.x;
	mov.u32 	%r2, %ctaid.x;
	mov.u32 	%r3, %ntid.x;
	mad.lo.s32 	%r4, %r2, %r3, %r1;
	cvt.u64.u32 	%rd2, %r4;
	add.s64 	%rd3, %rd30, %rd2;
	setp.ge.u64 	%p1, %rd3, %rd32;
	@%p1 bra 	$L__BB1_17;
	shl.b64 	%rd4, %rd30, 1;
	and.b64  	%rd33, %rd4, -4294967296;
	setp.ne.s64 	%p2, %rd33, 0;
	@%p2 bra 	$L__BB1_3;
	cvt.u32.u64 	%r5, %rd4;
	cvt.u32.u64 	%r6, %rd2;
	rem.u32 	%r7, %r6, %r5;
	cvt.u64.u32 	%rd191, %r7;
	bra.uni 	$L__BB1_4;
$L__BB1_3:
	rem.u64 	%rd191, %rd2, %rd4;
$L__BB1_4:
	setp.ne.s64 	%p3, %rd191, 0;
	setp.eq.s64 	%p4, %rd29, 0;
	or.pred  	%p5, %p3, %p4;
	@%p5 bra 	$L__BB1_17;
	mul.lo.s64 	%rd8, %rd29, %rd2;
	mul.lo.s64 	%rd9, %rd3, %rd29;
	add.s64 	%rd35, %rd29, -1;
	and.b64  	%rd10, %rd29, 15;
	setp.lt.u64 	%p6, %rd35, 15;
	mov.b64 	%rd195, 0;
	@%p6 bra 	$L__BB1_8;
	and.b64  	%rd195, %rd29, -16;
	shl.b64 	%rd36, %rd8, 3;
	add.s64 	%rd37, %rd36, %rd1;
	add.s64 	%rd192, %rd37, 64;
	mov.u64 	%rd193, %rd195;
$L__BB1_7:
	.pragma "nounroll";
	ld.global.u64 	%rd38, [%rd192+-64];
	add.s64 	%rd39, %rd38, %rd9;
	shl.b64 	%rd40, %rd39, 3;
	add.s64 	%rd41, %rd1, %rd40;
	ld.global.u64 	%rd42, [%rd41];
	st.global.u64 	[%rd192+-64], %rd42;
	ld.global.u64 	%rd43, [%rd192+-56];
	add.s64 	%rd44, %rd43, %rd9;
	shl.b64 	%rd45, %rd44, 3;
	add.s64 	%rd46, %rd1, %rd45;
	ld.global.u64 	%rd47, [%rd46];
	st.global.u64 	[%rd192+-56], %rd47;
	ld.global.u64 	%rd48, [%rd192+-48];
	add.s64 	%rd49, %rd48, %rd9;
	shl.b64 	%rd50, %rd49, 3;
	add.s64 	%rd51, %rd1, %rd50;
	ld.global.u64 	%rd52, [%rd51];
	st.global.u64 	[%rd192+-48], %rd52;
	ld.global.u64 	%rd53, [%rd192+-40];
	add.s64 	%rd54, %rd53, %rd9;
	shl.b64 	%rd55, %rd54, 3;
	add.s64 	%rd56, %rd1, %rd55;
	ld.global.u64 	%rd57, [%rd56];
	st.global.u64 	[%rd192+-40], %rd57;
	ld.global.u64 	%rd58, [%rd192+-32];
	add.s64 	%rd59, %rd58, %rd9;
	shl.b64 	%rd60, %rd59, 3;
	add.s64 	%rd61, %rd1, %rd60;
	ld.global.u64 	%rd62, [%rd61];
	st.global.u64 	[%rd192+-32], %rd62;
	ld.global.u64 	%rd63, [%rd192+-24];
	add.s64 	%rd64, %rd63, %rd9;
	shl.b64 	%rd65, %rd64, 3;
	add.s64 	%rd66, %rd1, %rd65;
	ld.global.u64 	%rd67, [%rd66];
	st.global.u64 	[%rd192+-24], %rd67;
	ld.global.u64 	%rd68, [%rd192+-16];
	add.s64 	%rd69, %rd68, %rd9;
	shl.b64 	%rd70, %rd69, 3;
	add.s64 	%rd71, %rd1, %rd70;
	ld.global.u64 	%rd72, [%rd71];
	st.global.u64 	[%rd192+-16], %rd72;
	ld.global.u64 	%rd73, [%rd192+-8];
	add.s64 	%rd74, %rd73, %rd9;
	shl.b64 	%rd75, %rd74, 3;
	add.s64 	%rd76, %rd1, %rd75;
	ld.global.u64 	%rd77, [%rd76];
	st.global.u64 	[%rd192+-8], %rd77;
	ld.global.u64 	%rd78, [%rd192];
	add.s64 	%rd79, %rd78, %rd9;
	shl.b64 	%rd80, %rd79, 3;
	add.s64 	%rd81, %rd1, %rd80;
	ld.global.u64 	%rd82, [%rd81];
	st.global.u64 	[%rd192], %rd82;
	ld.global.u64 	%rd83, [%rd192+8];
	add.s64 	%rd84, %rd83, %rd9;
	shl.b64 	%rd85, %rd84, 3;
	add.s64 	%rd86, %rd1, %rd85;
	ld.global.u64 	%rd87, [%rd86];
	st.global.u64 	[%rd192+8], %rd87;
	ld.global.u64 	%rd88, [%rd192+16];
	add.s64 	%rd89, %rd88, %rd9;
	shl.b64 	%rd90, %rd89, 3;
	add.s64 	%rd91, %rd1, %rd90;
	ld.global.u64 	%rd92, [%rd91];
	st.global.u64 	[%rd192+16], %rd92;
	ld.global.u64 	%rd93, [%rd192+24];
	add.s64 	%rd94, %rd93, %rd9;
	shl.b64 	%rd95, %rd94, 3;
	add.s64 	%rd96, %rd1, %rd95;
	ld.global.u64 	%rd97, [%rd96];
	st.global.u64 	[%rd192+24], %rd97;
	ld.global.u64 	%rd98, [%rd192+32];
	add.s64 	%rd99, %rd98, %rd9;
	shl.b64 	%rd100, %rd99, 3;
	add.s64 	%rd101, %rd1, %rd100;
	ld.global.u64 	%rd102, [%rd101];
	st.global.u64 	[%rd192+32], %rd102;
	ld.global.u64 	%rd103, [%rd192+40];
	add.s64 	%rd104, %rd103, %rd9;
	shl.b64 	%rd105, %rd104, 3;
	add.s64 	%rd106, %rd1, %rd105;
	ld.global.u64 	%rd107, [%rd106];
	st.global.u64 	[%rd192+40], %rd107;
	ld.global.u64 	%rd108, [%rd192+48];
	add.s64 	%rd109, %rd108, %rd9;
	shl.b64 	%rd110, %rd109, 3;
	add.s64 	%rd111, %rd1, %rd110;
	ld.global.u64 	%rd112, [%rd111];
	st.global.u64 	[%rd192+48], %rd112;
	ld.global.u64 	%rd113, [%rd192+56];
	add.s64 	%rd114, %rd113, %rd9;
	shl.b64 	%rd115, %rd114, 3;
	add.s64 	%rd116, %rd1, %rd115;
	ld.global.u64 	%rd117, [%rd116];
	st.global.u64 	[%rd192+56], %rd117;
	add.s64 	%rd193, %rd193, -16;
	add.s64 	%rd192, %rd192, 128;
	setp.ne.s64 	%p7, %rd193, 0;
	@%p7 bra 	$L__BB1_7;
$L__BB1_8:
	setp.eq.s64 	%p8, %rd10, 0;
	@%p8 bra 	$L__BB1_17;
	and.b64  	%rd18, %rd29, 7;
	setp.lt.u64 	%p9, %rd10, 8;
	@%p9 bra 	$L__BB1_11;
	add.s64 	%rd118, %rd195, %rd8;
	shl.b64 	%rd119, %rd118, 3;
	add.s64 	%rd120, %rd1, %rd119;
	ld.global.u64 	%rd121, [%rd120];
	add.s64 	%rd122, %rd121, %rd9;
	shl.b64 	%rd123, %rd122, 3;
	add.s64 	%rd124, %rd1, %rd123;
	ld.global.u64 	%rd125, [%rd124];
	st.global.u64 	[%rd120], %rd125;
	ld.global.u64 	%rd126, [%rd120+8];
	add.s64 	%rd127, %rd126, %rd9;
	shl.b64 	%rd128, %rd127, 3;
	add.s64 	%rd129, %rd1, %rd128;
	ld.global.u64 	%rd130, [%rd129];
	st.global.u64 	[%rd120+8], %rd130;
	ld.global.u64 	%rd131, [%rd120+16];
	add.s64 	%rd132, %rd131, %rd9;
	shl.b64 	%rd133, %rd132, 3;
	add.s64 	%rd134, %rd1, %rd133;
	ld.global.u64 	%rd135, [%rd134];
	st.global.u64 	[%rd120+16], %rd135;
	ld.global.u64 	%rd136, [%rd120+24];
	add.s64 	%rd137, %rd136, %rd9;
	shl.b64 	%rd138, %rd137, 3;
	add.s64 	%rd139, %rd1, %rd138;
	ld.global.u64 	%rd140, [%rd139];
	st.global.u64 	[%rd120+24], %rd140;
	ld.global.u64 	%rd141, [%rd120+32];
	add.s64 	%rd142, %rd141, %rd9;
	shl.b64 	%rd143, %rd142, 3;
	add.s64 	%rd144, %rd1, %rd143;
	ld.global.u64 	%rd145, [%rd144];
	st.global.u64 	[%rd120+32], %rd145;
	ld.global.u64 	%rd146, [%rd120+40];
	add.s64 	%rd147, %rd146, %rd9;
	shl.b64 	%rd148, %rd147, 3;
	add.s64 	%rd149, %rd1, %rd148;
	ld.global.u64 	%rd150, [%rd149];
	st.global.u64 	[%rd120+40], %rd150;
	ld.global.u64 	%rd151, [%rd120+48];
	add.s64 	%rd152, %rd151, %rd9;
	shl.b64 	%rd153, %rd152, 3;
	add.s64 	%rd154, %rd1, %rd153;
	ld.global.u64 	%rd155, [%rd154];
	st.global.u64 	[%rd120+48], %rd155;
	ld.global.u64 	%rd156, [%rd120+56];
	add.s64 	%rd157, %rd156, %rd9;
	shl.b64 	%rd158, %rd157, 3;
	add.s64 	%rd159, %rd1, %rd158;
	ld.global.u64 	%rd160, [%rd159];
	st.global.u64 	[%rd120+56], %rd160;
	add.s64 	%rd195, %rd195, 8;
$L__BB1_11:
	setp.eq.s64 	%p10, %rd18, 0;
	@%p10 bra 	$L__BB1_17;
	and.b64  	%rd197, %rd29, 3;
	setp.lt.u64 	%p11, %rd18, 4;
	@%p11 bra 	$L__BB1_14;
	add.s64 	%rd161, %rd195, %rd8;
	shl.b64 	%rd162, %rd161, 3;
	add.s64 	%rd163, %rd1, %rd162;
	ld.global.u64 	%rd164, [%rd163];
	add.s64 	%rd165, %rd164, %rd9;
	shl.b64 	%rd166, %rd165, 3;
	add.s64 	%rd167, %rd1, %rd166;
	ld.global.u64 	%rd168, [%rd167];
	st.global.u64 	[%rd163], %rd168;
	ld.global.u64 	%rd169, [%rd163+8];
	add.s64 	%rd170, %rd169, %rd9;
	shl.b64 	%rd171, %rd170, 3;
	add.s64 	%rd172, %rd1, %rd171;
	ld.global.u64 	%rd173, [%rd172];
	st.global.u64 	[%rd163+8], %rd173;
	ld.global.u64 	%rd174, [%rd163+16];
	add.s64 	%rd175, %rd174, %rd9;
	shl.b64 	%rd176, %rd175, 3;
	add.s64 	%rd177, %rd1, %rd176;
	ld.global.u64 	%rd178, [%rd177];
	st.global.u64 	[%rd163+16], %rd178;
	ld.global.u64 	%rd179, [%rd163+24];
	add.s64 	%rd180, %rd179, %rd9;
	shl.b64 	%rd181, %rd180, 3;
	add.s64 	%rd182, %rd1, %rd181;
	ld.global.u64 	%rd183, [%rd182];
	st.global.u64 	[%rd163+24], %rd183;
	add.s64 	%rd195, %rd195, 4;
$L__BB1_14:
	setp.eq.s64 	%p12, %rd197, 0;
	@%p12 bra 	$L__BB1_17;
	add.s64 	%rd184, %rd195, %rd8;
	shl.b64 	%rd185, %rd184, 3;
	add.s64 	%rd198, %rd1, %rd185;
$L__BB1_16:
	.pragma "nounroll";
	ld.global.u64 	%rd186, [%rd198];
	add.s64 	%rd187, %rd186, %rd9;
	shl.b64 	%rd188, %rd187, 3;
	add.s64 	%rd189, %rd1, %rd188;
	ld.global.u64 	%rd190, [%rd189];
	st.global.u64 	[%rd198], %rd190;
	add.s64 	%rd198, %rd198, 8;
	add.s64 	%rd197, %rd197, -1;
	setp.ne.s64 	%p13, %rd197, 0;
	@%p13 bra 	$L__BB1_16;
$L__BB1_17:
	ret;

}


// ===== COMPILED SASS (sm_100) =====

	.target	sm_100

	.elftype	@"ET_EXEC"


//--------------------- .note.nv.tkinfo           --------------------------
	.section	.note.nv.tkinfo,"",@"SHT_NOTE"
	.sectionflags	@"SHF_NOTE_NV_TKINFO"
	.tkinfo
        /*0018*/ 	.word	0x00000002
        /*0030*/ 	.string	""
        /*0030*/ 	.string	"ptxas"
        /*0030*/ 	.string	"Cuda compilation tools, release 13.0, V13.0.88"
        /*0030*/ 	.string	"Build cuda_13.0.r13.0/compiler.36424714_0"
        /*0030*/ 	.string	"-arch sm_100 -m 64 "



//--------------------- .note.nv.cuinfo           --------------------------
	.section	.note.nv.cuinfo,"",@"SHT_NOTE"
	.sectionflags	@"SHF_NOTE_NV_CUINFO"
        /*0018*/ 	.short	0x0002
        /*001a*/ 	.short	0x0064
        /*001c*/ 	.short	0x0082
	.zero		2


//--------------------- .nv.info                  --------------------------
	.section	.nv.info,"",@"SHT_CUDA_INFO"
	.align	4


	//----- nvinfo : EIATTR_REGCOUNT
	.align		4
        /*0000*/ 	.byte	0x04, 0x2f
        /*0002*/ 	.short	(.L_1 - .L_0)
	.align		4
.L_0:
        /*0004*/ 	.word	index@(_Z15specDFAMatchingyyyPyPcS_yy)
        /*0008*/ 	.word	0x0000001c


	//----- nvinfo : EIATTR_FRAME_SIZE
	.align		4
.L_1:
        /*000c*/ 	.byte	0x04, 0x11
        /*000e*/ 	.short	(.L_3 - .L_2)
	.align		4
.L_2:
        /*0010*/ 	.word	index@($__internal_1_$__cuda_sm20_div_u64)
        /*0014*/ 	.word	0x00000000


	//----- nvinfo : EIATTR_FRAME_SIZE
	.align		4
.L_3:
        /*0018*/ 	.byte	0x04, 0x11
        /*001a*/ 	.short	(.L_5 - .L_4)
	.align		4
.L_4:
        /*001c*/ 	.word	index@(_Z15specDFAMatchingyyyPyPcS_yy)
        /*0020*/ 	.word	0x00000000


	//----- nvinfo : EIATTR_REGCOUNT
	.align		4
.L_5:
        /*0024*/ 	.byte	0x04, 0x2f
        /*0026*/ 	.short	(.L_7 - .L_6)
	.align		4
.L_6:
        /*0028*/ 	.word	index@(_Z20finalStateUsingRedn1yPyyyy)
        /*002c*/ 	.word	0x0000001a


	//----- nvinfo : EIATTR_FRAME_SIZE
	.align		4
.L_7:
        /*0030*/ 	.byte	0x04, 0x11
        /*0032*/ 	.short	(.L_9 - .L_8)
	.align		4
.L_8:
        /*0034*/ 	.word	index@($__internal_0_$__cuda_sm20_rem_u64)
        /*0038*/ 	.word	0x00000000


	//----- nvinfo : EIATTR_FRAME_SIZE
	.align		4
.L_9:
        /*003c*/ 	.byte	0x04, 0x11
        /*003e*/ 	.short	(.L_11 - .L_10)
	.align		4
.L_10:
        /*0040*/ 	.word	index@(_Z20finalStateUsingRedn1yPyyyy)
        /*0044*/ 	.word	0x00000000


	//----- nvinfo : EIATTR_MIN_STACK_SIZE
	.align		4
.L_11:
        /*0048*/ 	.byte	0x04, 0x12
        /*004a*/ 	.short	(.L_13 - .L_12)
	.align		4
.L_12:
        /*004c*/ 	.word	index@(_Z20finalStateUsingRedn1yPyyyy)
        /*0050*/ 	.word	0x00000000


	//----- nvinfo : EIATTR_MIN_STACK_SIZE
	.align		4
.L_13:
        /*0054*/ 	.byte	0x04, 0x12
        /*0056*/ 	.short	(.L_15 - .L_14)
	.align		4
.L_14:
        /*0058*/ 	.word	index@(_Z15specDFAMatchingyyyPyPcS_yy)
        /*005c*/ 	.word	0x00000000
.L_15:


//--------------------- .nv.compat                --------------------------
	.section	.nv.compat,"",@"SHT_CUDA_COMPAT_INFO"
	.align	4
        /*0000*/ 	.byte	0x02, 0x09, 0x00, 0x00, 0x02, 0x02, 0x01, 0x00, 0x02, 0x05, 0x05, 0x00, 0x03, 0x07, 0x01, 0x01
        /*0010*/ 	.byte	0x02, 0x03, 0x00, 0x00, 0x02, 0x06, 0x01, 0x00, 0x04, 0x0b, 0x08, 0x00, 0x09, 0x00, 0x00, 0x00
        /*0020*/ 	.byte	0x00, 0x00, 0x00, 0x00


//--------------------- .nv.info._Z20finalStateUsingRedn1yPyyyy --------------------------
	.section	.nv.info._Z20finalStateUsingRedn1yPyyyy,"",@"SHT_CUDA_INFO"
	.sectionflags	@""
	.align	4


	//----- nvinfo : EIATTR_CUDA_API_VERSION
	.align		4
        /*0000*/ 	.byte	0x04, 0x37
        /*0002*/ 	.short	(.L_17 - .L_16)
.L_16:
        /*0004*/ 	.word	0x00000082


	//----- nvinfo : EIATTR_KPARAM_INFO
	.align		4
.L_17:
        /*0008*/ 	.byte	0x04, 0x17
        /*000a*/ 	.short	(.L_19 - .L_18)
.L_18:
        /*000c*/ 	.word	0x00000000
        /*0010*/ 	.short	0x0004
        /*0012*/ 	.short	0x0020
        /*0014*/ 	.byte	0x00, 0xf0, 0x21, 0x00


	//----- nvinfo : EIATTR_KPARAM_INFO
	.align		4
.L_19:
        /*0018*/ 	.byte	0x04, 0x17
        /*001a*/ 	.short	(.L_21 - .L_20)
.L_20:
        /*001c*/ 	.word	0x00000000
        /*0020*/ 	.short	0x0003
        /*0022*/ 	.short	0x0018
        /*0024*/ 	.byte	0x00, 0xf0, 0x21, 0x00


	//----- nvinfo : EIATTR_KPARAM_INFO
	.align		4
.L_21:
        /*0028*/ 	.byte	0x04, 0x17
        /*002a*/ 	.short	(.L_23 - .L_22)
.L_22:
        /*002c*/ 	.word	0x00000000
        /*0030*/ 	.short	0x0002
        /*0032*/ 	.short	0x0010
        /*0034*/ 	.byte	0x00, 0xf0, 0x21, 0x00


	//----- nvinfo : EIATTR_KPARAM_INFO
	.align		4
.L_23:
        /*0038*/ 	.byte	0x04, 0x17
        /*003a*/ 	.short	(.L_25 - .L_24)
.L_24:
        /*003c*/ 	.word	0x00000000
        /*0040*/ 	.short	0x0001
        /*0042*/ 	.short	0x0008
        /*0044*/ 	.byte	0x00, 0xf5, 0x21, 0x00


	//----- nvinfo : EIATTR_KPARAM_INFO
	.align		4
.L_25:
        /*0048*/ 	.byte	0x04, 0x17
        /*004a*/ 	.short	(.L_27 - .L_26)
.L_26:
        /*004c*/ 	.word	0x00000000
        /*0050*/ 	.short	0x0000
        /*0052*/ 	.short	0x0000
        /*0054*/ 	.byte	0x00, 0xf0, 0x21, 0x00


	//----- nvinfo : EIATTR_SPARSE_MMA_MASK
	.align		4
.L_27:
        /*0058*/ 	.byte	0x03, 0x50
        /*005a*/ 	.short	0x0000


	//----- nvinfo : EIATTR_MAXREG_COUNT
	.align		4
        /*005c*/ 	.byte	0x03, 0x1b
        /*005e*/ 	.short	0x00ff


	//----- nvinfo : EIATTR_MERCURY_ISA_VERSION
	.align		4
        /*0060*/ 	.byte	0x03, 0x5f
        /*0062*/ 	.short	0x0101


	//----- nvinfo : EIATTR_VRC_CTA_INIT_COUNT
	.align		4
        /*0064*/ 	.byte	0x02, 0x4a
	.zero		1
	.zero		1


	//----- nvinfo : EIATTR_EXIT_INSTR_OFFSETS
	.align		4
        /*0068*/ 	.byte	0x04, 0x1c
        /*006a*/ 	.short	(.L_29 - .L_28)


	//   ....[0]....
.L_28:
        /*006c*/ 	.word	0x000000b0


	//   ....[1]....
        /*0070*/ 	.word	0x000002b0


	//   ....[2]....
        /*0074*/ 	.word	0x00000bd0


	//   ....[3]....
        /*0078*/ 	.word	0x00001050


	//   ....[4]....
        /*007c*/ 	.word	0x00001320


	//   ....[5]....
        /*0080*/ 	.word	0x000014a0


	//----- nvinfo : EIATTR_CRS_STACK_SIZE
	.align		4
.L_29:
        /*0084*/ 	.byte	0x04, 0x1e
        /*0086*/ 	.short	(.L_31 - .L_30)
.L_30:
        /*0088*/ 	.word	0x00000000


	//----- nvinfo : EIATTR_CBANK_PARAM_SIZE
	.align		4
.L_31:
        /*008c*/ 	.byte	0x03, 0x19
        /*008e*/ 	.short	0x0028


	//----- nvinfo : EIATTR_PARAM_CBANK
	.align		4
        /*0090*/ 	.byte	0x04, 0x0a
        /*0092*/ 	.short	(.L_33 - .L_32)
	.align		4
.L_32:
        /*0094*/ 	.word	index@(.nv.constant0._Z20finalStateUsingRedn1yPyyyy)
        /*0098*/ 	.short	0x0380
        /*009a*/ 	.short	0x0028


	//----- nvinfo : EIATTR_SW_WAR
	.align		4
.L_33:
        /*009c*/ 	.byte	0x04, 0x36
        /*009e*/ 	.short	(.L_35 - .L_34)
.L_34:
        /*00a0*/ 	.word	0x00000008
.L_35:


//--------------------- .nv.info._Z15specDFAMatchingyyyPyPcS_yy --------------------------
	.section	.nv.info._Z15specDFAMatchingyyyPyPcS_yy,"",@"SHT_CUDA_INFO"
	.sectionflags	@""
	.align	4


	//----- nvinfo : EIATTR_CUDA_API_VERSION
	.align		4
        /*0000*/ 	.byte	0x04, 0x37
        /*0002*/ 	.short	(.L_37 - .L_36)
.L_36:
        /*0004*/ 	.word	0x00000082


	//----- nvinfo : EIATTR_KPARAM_INFO
	.align		4
.L_37:
        /*0008*/ 	.byte	0x04, 0x17
        /*000a*/ 	.short	(.L_39 - .L_38)
.L_38:
        /*000c*/ 	.word	0x00000000
        /*0010*/ 	.short	0x0007
        /*0012*/ 	.short	0x0038
        /*0014*/ 	.byte	0x00, 0xf0, 0x21, 0x00


	//----- nvinfo : EIATTR_KPARAM_INFO
	.align		4
.L_39:
        /*0018*/ 	.byte	0x04, 0x17
        /*001a*/ 	.short	(.L_41 - .L_40)
.L_40:
        /*001c*/ 	.word	0x00000000
        /*0020*/ 	.short	0x0006
        /*0022*/ 	.short	0x0030
        /*0024*/ 	.byte	0x00, 0xf0, 0x21, 0x00


	//----- nvinfo : EIATTR_KPARAM_INFO
	.align		4
.L_41:
        /*0028*/ 	.byte	0x04, 0x17
        /*002a*/ 	.short	(.L_43 - .L_42)
.L_42:
        /*002c*/ 	.word	0x00000000
        /*0030*/ 	.short	0x0005
        /*0032*/ 	.short	0x0028
        /*0034*/ 	.byte	0x00, 0xf5, 0x21, 0x00


	//----- nvinfo : EIATTR_KPARAM_INFO
	.align		4
.L_43:
        /*0038*/ 	.byte	0x04, 0x17
        /*003a*/ 	.short	(.L_45 - .L_44)
.L_44:
        /*003c*/ 	.word	0x00000000
        /*0040*/ 	.short	0x0004
        /*0042*/ 	.short	0x0020
        /*0044*/ 	.byte	0x00, 0xf5, 0x21, 0x00


	//----- nvinfo : EIATTR_KPARAM_INFO
	.align		4
.L_45:
        /*0048*/ 	.byte	0x04, 0x17
        /*004a*/ 	.short	(.L_47 - .L_46)
.L_46:
        /*004c*/ 	.word	0x00000000
        /*0050*/ 	.short	0x0003
        /*0052*/ 	.short	0x0018
        /*0054*/ 	.byte	0x00, 0xf5, 0x21, 0x00


	//----- nvinfo : EIATTR_KPARAM_INFO
	.align		4
.L_47:
        /*0058*/ 	.byte	0x04, 0x17
        /*005a*/ 	.short	(.L_49 - .L_48)
.L_48:
        /*005c*/ 	.word	0x00000000
        /*0060*/ 	.short	0x0002
        /*0062*/ 	.short	0x0010
        /*0064*/ 	.byte	0x00, 0xf0, 0x21, 0x00


	//----- nvinfo : EIATTR_KPARAM_INFO
	.align		4
.L_49:
        /*0068*/ 	.byte	0x04, 0x17
        /*006a*/ 	.short	(.L_51 - .L_50)
.L_50:
        /*006c*/ 	.word	0x00000000
        /*0070*/ 	.short	0x0001
        /*0072*/ 	.short	0x0008
        /*0074*/ 	.byte	0x00, 0xf0, 0x21, 0x00


	//----- nvinfo : EIATTR_KPARAM_INFO
	.align		4
.L_51:
        /*0078*/ 	.byte	0x04, 0x17
        /*007a*/ 	.short	(.L_53 - .L_52)
.L_52:
        /*007c*/ 	.word	0x00000000
        /*0080*/ 	.short	0x0000
        /*0082*/ 	.short	0x0000
        /*0084*/ 	.byte	0x00, 0xf0, 0x21, 0x00


	//----- nvinfo : EIATTR_SPARSE_MMA_MASK
	.align		4
.L_53:
        /*0088*/ 	.byte	0x03, 0x50
        /*008a*/ 	.short	0x0000


	//----- nvinfo : EIATTR_MAXREG_COUNT
	.align		4
        /*008c*/ 	.byte	0x03, 0x1b
        /*008e*/ 	.short	0x00ff


	//----- nvinfo : EIATTR_MERCURY_ISA_VERSION
	.align		4
        /*0090*/ 	.byte	0x03, 0x5f
        /*0092*/ 	.short	0x0101


	//----- nvinfo : EIATTR_VRC_CTA_INIT_COUNT
	.align		4
        /*0094*/ 	.byte	0x02, 0x4a
	.zero		1
	.zero		1


	//----- nvinfo : EIATTR_EXIT_INSTR_OFFSETS
	.align		4
        /*0098*/ 	.byte	0x04, 0x1c
        /*009a*/ 	.short	(.L_55 - .L_54)


	//   ....[0]....
.L_54:
        /*009c*/ 	.word	0x00000080


	//   ....[1]....
        /*00a0*/ 	.word	0x000010a0


	//   ....[2]....
        /*00a4*/ 	.word	0x00001300


	//   ....[3]....
        /*00a8*/ 	.word	0x00002220


	//----- nvinfo : EIATTR_CRS_STACK_SIZE
	.align		4
.L_55:
        /*00ac*/ 	.byte	0x04, 0x1e
        /*00ae*/ 	.short	(.L_57 - .L_56)
.L_56:
        /*00b0*/ 	.word	0x00000000


	//----- nvinfo : EIATTR_CBANK_PARAM_SIZE
	.align		4
.L_57:
        /*00b4*/ 	.byte	0x03, 0x19
        /*00b6*/ 	.short	0x0040


	//----- nvinfo : EIATTR_PARAM_CBANK
	.align		4
        /*00b8*/ 	.byte	0x04, 0x0a
        /*00ba*/ 	.short	(.L_59 - .L_58)
	.align		4
.L_58:
        /*00bc*/ 	.word	index@(.nv.constant0._Z15specDFAMatchingyyyPyPcS_yy)
        /*00c0*/ 	.short	0x0380
        /*00c2*/ 	.short	0x0040


	//----- nvinfo : EIATTR_SW_WAR
	.align		4
.L_59:
        /*00c4*/ 	.byte	0x04, 0x36
        /*00c6*/ 	.short	(.L_61 - .L_60)
.L_60:
        /*00c8*/ 	.word	0x00000008
.L_61:


//--------------------- .nv.callgraph             --------------------------
	.section	.nv.callgraph,"",@"SHT_CUDA_CALLGRAPH"
	.align	4
	.sectionentsize	8
	.align		4
        /*0000*/ 	.word	0x00000000
	.align		4
        /*0004*/ 	.word	0xffffffff
	.align		4
        /*0008*/ 	.word	0x00000000
	.align		4
        /*000c*/ 	.word	0xfffffffe
	.align		4
        /*0010*/ 	.word	0x00000000
	.align		4
        /*0014*/ 	.word	0xfffffffd
	.align		4
        /*0018*/ 	.word	0x00000000
	.align		4
        /*001c*/ 	.word	0xfffffffc


//--------------------- .text._Z20finalStateUsingRedn1yPyyyy --------------------------
	.section	.text._Z20finalStateUsingRedn1yPyyyy,"ax",@progbits
	.align	128
        .global         _Z20finalStateUsingRedn1yPyyyy
        .type           _Z20finalStateUsingRedn1yPyyyy,@function
        .size           _Z20finalStateUsingRedn1yPyyyy,(.L_x_33 - _Z20finalStateUsingRedn1yPyyyy)
        .other          _Z20finalStateUsingRedn1yPyyyy,@"STO_CUDA_ENTRY STV_DEFAULT"
_Z20finalStateUsingRedn1yPyyyy:
.text._Z20finalStateUsingRedn1yPyyyy:
[----:B------:R-:W-:Y:S01]  /*0000*/  LDC R1, c[0x0][0x37c] ;  /* 0x0000df00ff017b82 */ /* 0x000fe20000000800 */
[----:B------:R-:W0:Y:S07]  /*0010*/  S2R R5, SR_TID.X ;  /* 0x0000000000057919 */ /* 0x000e2e0000002100 */
[----:B------:R-:W0:Y:S01]  /*0020*/  S2UR UR6, SR_CTAID.X ;  /* 0x00000000000679c3 */ /* 0x000e220000002500 */
[----:B------:R-:W1:Y:S01]  /*0030*/  LDCU.64 UR4, c[0x0][0x3a0] ;  /* 0x00007400ff0477ac */ /* 0x000e620008000a00 */
[----:B------:R-:W2:Y:S06]  /*0040*/  LDCU.64 UR8, c[0x0][0x398] ;  /* 0x00007300ff0877ac */ /* 0x000eac0008000a00 */
[----:B------:R-:W0:Y:S02]  /*0050*/  LDC R0, c[0x0][0x360] ;  /* 0x0000d800ff007b82 */ /* 0x000e240000000800 */
[----:B0-----:R-:W-:-:S05]  /*0060*/  IMAD R5, R0, UR6, R5 ;  /* 0x0000000600057c24 */ /* 0x001fca000f8e0205 */
[----:B-1----:R-:W-:-:S04]  /*0070*/  IADD3 R0, P1, PT, R5, UR4, RZ ;  /* 0x0000000405007c10 */ /* 0x002fc8000ff3e0ff */
[----:B--2---:R-:W-:Y:S01]  /*0080*/  ISETP.GE.U32.AND P0, PT, R0, UR8, PT ;  /* 0x0000000800007c0c */ /* 0x004fe2000bf06070 */
[----:B------:R-:W-:-:S05]  /*0090*/  IMAD.X R14, RZ, RZ, UR5, P1 ;  /* 0x00000005ff0e7e24 */ /* 0x000fca00088e06ff */
[----:B------:R-:W-:-:S13]  /*00a0*/  ISETP.GE.U32.AND.EX P0, PT, R14, UR9, PT, P0 ;  /* 0x000000090e007c0c */ /* 0x000fda000bf06100 */
[----:B------:R-:W-:Y:S05]  /*00b0*/  @P0 EXIT ;  /* 0x000000000000094d */ /* 0x000fea0003800000 */
[----:B------:R-:W-:Y:S02]  /*00c0*/  USHF.L.U64.HI UR5, UR4, 0x1, UR5 ;  /* 0x0000000104057899 */ /* 0x000fe40008010205 */
[----:B------:R-:W-:Y:S02]  /*00d0*/  USHF.L.U32 UR4, UR4, 0x1, URZ ;  /* 0x0000000104047899 */ /* 0x000fe400080006ff */
[----:B------:R-:W-:-:S09]  /*00e0*/  UISETP.NE.U32.AND UP0, UPT, UR5, URZ, UPT ;  /* 0x000000ff0500728c */ /* 0x000fd2000bf05070 */
[----:B------:R-:W-:Y:S05]  /*00f0*/  BRA.U UP0, `(.L_x_0) ;  /* 0x0000000100507547 */ /* 0x000fea000b800000 */
[----:B------:R-:W0:Y:S01]  /*0100*/  I2F.U32.RP R4, UR4 ;  /* 0x0000000400047d06 */ /* 0x000e220008209000 */
[----:B------:R-:W-:-:S07]  /*0110*/  ISETP.NE.U32.AND P1, PT, RZ, UR4, PT ;  /* 0x00000004ff007c0c */ /* 0x000fce000bf25070 */
[----:B0-----:R-:W0:Y:S02]  /*0120*/  MUFU.RCP R4, R4 ;  /* 0x0000000400047308 */ /* 0x001e240000001000 */
[----:B0-----:R-:W-:-:S06]  /*0130*/  VIADD R2, R4, 0xffffffe ;  /* 0x0ffffffe04027836 */ /* 0x001fcc0000000000 */
[----:B------:R0:W1:Y:S02]  /*0140*/  F2I.FTZ.U32.TRUNC.NTZ R3, R2 ;  /* 0x0000000200037305 */ /* 0x000064000021f000 */
[----:B0-----:R-:W-:Y:S02]  /*0150*/  IMAD.MOV.U32 R2, RZ, RZ, RZ ;  /* 0x000000ffff027224 */ /* 0x001fe400078e00ff */
[----:B-1----:R-:W-:-:S04]  /*0160*/  IMAD.MOV R7, RZ, RZ, -R3 ;  /* 0x000000ffff077224 */ /* 0x002fc800078e0a03 */
[----:B------:R-:W-:-:S04]  /*0170*/  IMAD R7, R7, UR4, RZ ;  /* 0x0000000407077c24 */ /* 0x000fc8000f8e02ff */
[----:B------:R-:W-:-:S06]  /*0180*/  IMAD.HI.U32 R6, R3, R7, R2 ;  /* 0x0000000703067227 */ /* 0x000fcc00078e0002 */
[----:B------:R-:W-:-:S04]  /*0190*/  IMAD.HI.U32 R6, R6, R5, RZ ;  /* 0x0000000506067227 */ /* 0x000fc800078e00ff */
[----:B------:R-:W-:-:S04]  /*01a0*/  IMAD.MOV R6, RZ, RZ, -R6 ;  /* 0x000000ffff067224 */ /* 0x000fc800078e0a06 */
[----:B------:R-:W-:-:S05]  /*01b0*/  IMAD R3, R6, UR4, R5 ;  /* 0x0000000406037c24 */ /* 0x000fca000f8e0205 */
[----:B------:R-:W-:-:S13]  /*01c0*/  ISETP.GE.U32.AND P0, PT, R3, UR4, PT ;  /* 0x0000000403007c0c */ /* 0x000fda000bf06070 */
[----:B------:R-:W-:-:S05]  /*01d0*/  @P0 VIADD R3, R3, -UR4 ;  /* 0x8000000403030c36 */ /* 0x000fca0008000000 */
[----:B------:R-:W-:-:S13]  /*01e0*/  ISETP.GE.U32.AND P0, PT, R3, UR4, PT ;  /* 0x0000000403007c0c */ /* 0x000fda000bf06070 */
[----:B------:R-:W-:Y:S01]  /*01f0*/  @P0 VIADD R3, R3, -UR4 ;  /* 0x8000000403030c36 */ /* 0x000fe20008000000 */
[----:B------:R-:W-:-:S04]  /*0200*/  @!P1 LOP3.LUT R3, RZ, UR4, RZ, 0x33, !PT ;  /* 0x00000004ff039c12 */ /* 0x000fc8000f8e33ff */
[----:B------:R-:W-:-:S04]  /*0210*/  ISETP.NE.U32.AND P0, PT, R3, RZ, PT ;  /* 0x000000ff0300720c */ /* 0x000fc80003f05070 */
[----:B------:R-:W-:Y:S01]  /*0220*/  ISETP.NE.AND.EX P0, PT, RZ, RZ, PT, P0 ;  /* 0x000000ffff00720c */ /* 0x000fe20003f05300 */
[----:B------:R-:W-:-:S12]  /*0230*/  BRA `(.L_x_1) ;  /* 0x0000000000107947 */ /* 0x000fd80003800000 */
.L_x_0:
[----:B------:R-:W-:-:S07]  /*0240*/  MOV R2, 0x260 ;  /* 0x0000026000027802 */ /* 0x000fce0000000f00 */
[----:B------:R-:W-:Y:S05]  /*0250*/  CALL.REL.NOINC `($__internal_0_$__cuda_sm20_rem_u64) ;  /* 0x0000001000947944 */ /* 0x000fea0003c00000 */
[----:B------:R-:W-:-:S04]  /*0260*/  ISETP.NE.U32.AND P0, PT, R4, RZ, PT ;  /* 0x000000ff0400720c */ /* 0x000fc80003f05070 */
[----:B------:R-:W-:-:S13]  /*0270*/  ISETP.NE.AND.EX P0, PT, R6, RZ, PT, P0 ;  /* 0x000000ff0600720c */ /* 0x000fda0003f05300 */
.L_x_1:
[----:B------:R-:W0:Y:S02]  /*0280*/  LDCU.64 UR12, c[0x0][0x380] ;  /* 0x00007000ff0c77ac */ /* 0x000e240008000a00 */
[----:B0-----:R-:W-:-:S04]  /*0290*/  ISETP.EQ.U32.AND P1, PT, RZ, UR12, PT ;  /* 0x0000000cff007c0c */ /* 0x001fc8000bf22070 */
[----:B------:R-:W-:-:S13]  /*02a0*/  ISETP.EQ.OR.EX P0, PT, RZ, UR13, P0, P1 ;  /* 0x0000000dff007c0c */ /* 0x000fda0008702710 */
[----:B------:R-:W-:Y:S05]  /*02b0*/  @P0 EXIT ;  /* 0x000000000000094d */ /* 0x000fea0003800000 */
[----:B------:R-:W-:Y:S02]  /*02c0*/  UIADD3 UR4, UP0, UPT, UR12, -0x1, URZ ;  /* 0xffffffff0c047890 */ /* 0x000fe4000ff1e0ff */
[C---:B------:R-:W-:Y:S01]  /*02d0*/  IMAD.WIDE.U32 R2, R5.reuse, UR12, RZ ;  /* 0x0000000c05027c25 */ /* 0x040fe2000f8e00ff */
[----:B------:R-:W-:Y:S02]  /*02e0*/  ULOP3.LUT UR10, UR12, 0xf, URZ, 0xc0, !UPT ;  /* 0x0000000f0c0a7892 */ /* 0x000fe4000f8ec0ff */
[----:B------:R-:W-:Y:S02]  /*02f0*/  UIADD3.X UR7, UPT, UPT, UR13, -0x1, URZ, UP0, !UPT ;  /* 0xffffffff0d077890 */ /* 0x000fe400087fe4ff */
[----:B------:R-:W-:Y:S01]  /*0300*/  IMAD R5, R5, UR13, R3 ;  /* 0x0000000d05057c24 */ /* 0x000fe2000f8e0203 */
[----:B------:R-:W-:Y:S01]  /*0310*/  UISETP.GE.U32.AND UP0, UPT, UR4, 0xf, UPT ;  /* 0x0000000f0400788c */ /* 0x000fe2000bf06070 */
[----:B------:R-:W-:Y:S01]  /*0320*/  UMOV UR5, URZ ;  /* 0x000000ff00057c82 */ /* 0x000fe20008000000 */
[----:B------:R-:W-:-:S02]  /*0330*/  UMOV UR6, URZ ;  /* 0x000000ff00067c82 */ /* 0x000fc40008000000 */
[----:B------:R-:W-:Y:S01]  /*0340*/  UISETP.GE.U32.AND.EX UP0, UPT, UR7, URZ, UPT, UP0 ;  /* 0x000000ff0700728c */ /* 0x000fe2000bf06100 */
[----:B------:R-:W0:Y:S08]  /*0350*/  LDCU.64 UR8, c[0x0][0x358] ;  /* 0x00006b00ff0877ac */ /* 0x000e300008000a00 */
[----:B------:R-:W-:Y:S05]  /*0360*/  BRA.U !UP0, `(.L_x_2) ;  /* 0x0000000908107547 */ /* 0x000fea000b800000 */
[----:B------:R-:W1:Y:S01]  /*0370*/  LDCU.64 UR14, c[0x0][0x388] ;  /* 0x00007100ff0e77ac */ /* 0x000e620008000a00 */
[----:B------:R-:W2:Y:S01]  /*0380*/  LDCU UR6, c[0x0][0x384] ;  /* 0x00007080ff0677ac */ /* 0x000ea20008000800 */
[----:B------:R-:W-:-:S07]  /*0390*/  ULOP3.LUT UR5, UR12, 0xfffffff0, URZ, 0xc0, !UPT ;  /* 0xfffffff00c057892 */ /* 0x000fce000f8ec0ff */
[----:B------:R-:W-:Y:S01]  /*03a0*/  UMOV UR4, UR5 ;  /* 0x0000000500047c82 */ /* 0x000fe20008000000 */
[----:B-1----:R-:W-:-:S04]  /*03b0*/  LEA R4, P0, R2, UR14, 0x3 ;  /* 0x0000000e02047c11 */ /* 0x002fc8000f8018ff */
[----:B------:R-:W-:Y:S01]  /*03c0*/  IADD3 R4, P1, PT, R4, 0x40, RZ ;  /* 0x0000004004047810 */ /* 0x000fe20007f3e0ff */
[----:B--2---:R-:W-:Y:S01]  /*03d0*/  UMOV UR7, UR6 ;  /* 0x0000000600077c82 */ /* 0x004fe20008000000 */
[----:B------:R-:W-:-:S05]  /*03e0*/  LEA.HI.X R11, R2, UR15, R5, 0x3, P0 ;  /* 0x0000000f020b7c11 */ /* 0x000fca00080f1c05 */
[----:B------:R-:W-:-:S07]  /*03f0*/  IMAD.X R11, RZ, RZ, R11, P1 ;  /* 0x000000ffff0b7224 */ /* 0x000fce00008e060b */
.L_x_3:
[----:B--2---:R-:W-:Y:S02]  /*0400*/  IMAD.MOV.U32 R6, RZ, RZ, R4 ;  /* 0x000000ffff067224 */ /* 0x004fe400078e0004 */
[----:B------:R-:W-:-:S05]  /*0410*/  IMAD.MOV.U32 R7, RZ, RZ, R11 ;  /* 0x000000ffff077224 */ /* 0x000fca00078e000b */
[----:B0-----:R-:W2:Y:S01]  /*0420*/  LDG.E.64 R8, desc[UR8][R6.64+-0x40] ;  /* 0xffffc00806087981 */ /* 0x001ea2000c1e1b00 */
[----:B------:R-:W-:-:S03]  /*0430*/  IMAD R11, R14, UR12, RZ ;  /* 0x0000000c0e0b7c24 */ /* 0x000fc6000f8e02ff */
[----:B------:R-:W3:Y:S01]  /*0440*/  LDG.E.64 R12, desc[UR8][R6.64+-0x30] ;  /* 0xffffd008060c7981 */ /* 0x000ee2000c1e1b00 */
[----:B------:R-:W-:-:S03]  /*0450*/  IMAD R4, R0, UR13, R11 ;  /* 0x0000000d00047c24 */ /* 0x000fc6000f8e020b */
[----:B------:R-:W4:Y:S04]  /*0460*/  LDG.E.64 R10, desc[UR8][R6.64+-0x38] ;  /* 0xffffc808060a7981 */ /* 0x000f28000c1e1b00 */
[----:B------:R-:W5:Y:S01]  /*0470*/  LDG.E.64 R16, desc[UR8][R6.64+-0x28] ;  /* 0xffffd80806107981 */ /* 0x000f62000c1e1b00 */
[----:B--2---:R-:W-:-:S04]  /*0480*/  IMAD.WIDE.U32 R8, R0, UR12, R8 ;  /* 0x0000000c00087c25 */ /* 0x004fc8000f8e0008 */
[----:B------:R-:W-:Y:S01]  /*0490*/  IMAD.IADD R9, R9, 0x1, R4 ;  /* 0x0000000109097824 */ /* 0x000fe200078e0204 */
[----:B------:R-:W-:-:S04]  /*04a0*/  LEA R18, P0, R8, UR14, 0x3 ;  /* 0x0000000e08127c11 */ /* 0x000fc8000f8018ff */
[----:B------:R-:W-:-:S05]  /*04b0*/  LEA.HI.X R19, R8, UR15, R9, 0x3, P0 ;  /* 0x0000000f08137c11 */ /* 0x000fca00080f1c09 */
[----:B------:R-:W2:Y:S01]  /*04c0*/  LDG.E.64 R8, desc[UR8][R18.64] ;  /* 0x0000000812087981 */ /* 0x000ea2000c1e1b00 */
[----:B----4-:R-:W-:-:S04]  /*04d0*/  IMAD.WIDE.U32 R10, R0, UR12, R10 ;  /* 0x0000000c000a7c25 */ /* 0x010fc8000f8e000a */
[----:B------:R-:W-:Y:S01]  /*04e0*/  IMAD.IADD R11, R4, 0x1, R11 ;  /* 0x00000001040b7824 */ /* 0x000fe200078e020b */
[----:B------:R-:W-:-:S04]  /*04f0*/  LEA R20, P0, R10, UR14, 0x3 ;  /* 0x0000000e0a147c11 */ /* 0x000fc8000f8018ff */
[----:B------:R-:W-:Y:S01]  /*0500*/  LEA.HI.X R21, R10, UR15, R11, 0x3, P0 ;  /* 0x0000000f0a157c11 */ /* 0x000fe200080f1c0b */
[----:B---3--:R-:W-:Y:S01]  /*0510*/  IMAD.WIDE.U32 R12, R0, UR12, R12 ;  /* 0x0000000c000c7c25 */ /* 0x008fe2000f8e000c */
[----:B--2---:R0:W-:Y:S04]  /*0520*/  STG.E.64 desc[UR8][R6.64+-0x40], R8 ;  /* 0xffffc00806007986 */ /* 0x0041e8000c101b08 */
[----:B------:R-:W2:Y:S01]  /*0530*/  LDG.E.64 R10, desc[UR8][R20.64] ;  /* 0x00000008140a7981 */ /* 0x000ea2000c1e1b00 */
[----:B------:R-:W-:Y:S01]  /*0540*/  IMAD.IADD R13, R4, 0x1, R13 ;  /* 0x00000001040d7824 */ /* 0x000fe200078e020d */
[----:B------:R-:W-:-:S04]  /*0550*/  LEA R18, P0, R12, UR14, 0x3 ;  /* 0x0000000e0c127c11 */ /* 0x000fc8000f8018ff */
[----:B------:R-:W-:Y:S01]  /*0560*/  LEA.HI.X R19, R12, UR15, R13, 0x3, P0 ;  /* 0x0000000f0c137c11 */ /* 0x000fe200080f1c0d */
[----:B-----5:R-:W-:Y:S02]  /*0570*/  IMAD.WIDE.U32 R22, R0, UR12, R16 ;  /* 0x0000000c00167c25 */ /* 0x020fe4000f8e0010 */
[----:B------:R-:W3:Y:S04]  /*0580*/  LDG.E.64 R16, desc[UR8][R6.64+-0x20] ;  /* 0xffffe00806107981 */ /* 0x000ee8000c1e1b00 */
[----:B--2---:R1:W-:Y:S04]  /*0590*/  STG.E.64 desc[UR8][R6.64+-0x38], R10 ;  /* 0xffffc80a06007986 */ /* 0x0043e8000c101b08 */
[----:B------:R-:W2:Y:S01]  /*05a0*/  LDG.E.64 R12, desc[UR8][R18.64] ;  /* 0x00000008120c7981 */ /* 0x000ea2000c1e1b00 */
[----:B0-----:R-:W-:Y:S01]  /*05b0*/  IMAD.IADD R9, R4, 0x1, R23 ;  /* 0x0000000104097824 */ /* 0x001fe200078e0217 */
[----:B------:R-:W-:-:S04]  /*05c0*/  LEA R8, P0, R22, UR14, 0x3 ;  /* 0x0000000e16087c11 */ /* 0x000fc8000f8018ff */
[----:B------:R-:W-:Y:S01]  /*05d0*/  LEA.HI.X R9, R22, UR15, R9, 0x3, P0 ;  /* 0x0000000f16097c11 */ /* 0x000fe200080f1c09 */
[----:B---3--:R-:W-:Y:S02]  /*05e0*/  IMAD.WIDE.U32 R20, R0, UR12, R16 ;  /* 0x0000000c00147c25 */ /* 0x008fe4000f8e0010 */
[----:B------:R-:W3:Y:S04]  /*05f0*/  LDG.E.64 R16, desc[UR8][R6.64+-0x18] ;  /* 0xffffe80806107981 */ /* 0x000ee8000c1e1b00 */
[----:B--2---:R0:W-:Y:S04]  /*0600*/  STG.E.64 desc[UR8][R6.64+-0x30], R12 ;  /* 0xffffd00c06007986 */ /* 0x0041e8000c101b08 */
[----:B------:R-:W2:Y:S01]  /*0610*/  LDG.E.64 R8, desc[UR8][R8.64] ;  /* 0x0000000808087981 */ /* 0x000ea2000c1e1b00 */
[----:B-1----:R-:W-:Y:S01]  /*0620*/  IMAD.IADD R11, R4, 0x1, R21 ;  /* 0x00000001040b7824 */ /* 0x002fe200078e0215 */
[----:B------:R-:W-:-:S04]  /*0630*/  LEA R10, P0, R20, UR14, 0x3 ;  /* 0x0000000e140a7c11 */ /* 0x000fc8000f8018ff */
[----:B------:R-:W-:Y:S01]  /*0640*/  LEA.HI.X R11, R20, UR15, R11, 0x3, P0 ;  /* 0x0000000f140b7c11 */ /* 0x000fe200080f1c0b */
[----:B---3--:R-:W-:Y:S02]  /*0650*/  IMAD.WIDE.U32 R18, R0, UR12, R16 ;  /* 0x0000000c00127c25 */ /* 0x008fe4000f8e0010 */
        /* <DEDUP_REMOVED lines=69> */
[----:B---3--:R-:W-:Y:S01]  /*0ab0*/  IMAD.WIDE.U32 R16, R0, UR12, R16 ;  /* 0x0000000c00107c25 */ /* 0x008fe2000f8e0010 */
[----:B--2---:R1:W-:Y:S04]  /*0ac0*/  STG.E.64 desc[UR8][R6.64+0x28], R10 ;  /* 0x0000280a06007986 */ /* 0x0043e8000c101b08 */
[----:B------:R-:W2:Y:S01]  /*0ad0*/  LDG.E.64 R12, desc[UR8][R12.64] ;  /* 0x000000080c0c7981 */ /* 0x000ea2000c1e1b00 */
[----:B------:R-:W-:Y:S01]  /*0ae0*/  IMAD.IADD R15, R4, 0x1, R17 ;  /* 0x00000001040f7824 */ /* 0x000fe200078e0211 */
[----:B0-----:R-:W-:-:S04]  /*0af0*/  LEA R8, P0, R16, UR14, 0x3 ;  /* 0x0000000e10087c11 */ /* 0x001fc8000f8018ff */
[----:B------:R-:W-:Y:S01]  /*0b00*/  LEA.HI.X R9, R16, UR15, R15, 0x3, P0 ;  /* 0x0000000f10097c11 */ /* 0x000fe200080f1c0f */
[----:B--2---:R2:W-:Y:S05]  /*0b10*/  STG.E.64 desc[UR8][R6.64+0x30], R12 ;  /* 0x0000300c06007986 */ /* 0x0045ea000c101b08 */
[----:B------:R-:W3:Y:S01]  /*0b20*/  LDG.E.64 R8, desc[UR8][R8.64] ;  /* 0x0000000808087981 */ /* 0x000ee2000c1e1b00 */
[----:B------:R-:W-:-:S04]  /*0b30*/  UIADD3 UR4, UP0, UPT, UR4, -0x10, URZ ;  /* 0xfffffff004047890 */ /* 0x000fc8000ff1e0ff */
[----:B------:R-:W-:Y:S02]  /*0b40*/  UIADD3.X UR7, UPT, UPT, UR7, -0x1, URZ, UP0, !UPT ;  /* 0xffffffff07077890 */ /* 0x000fe400087fe4ff */
[----:B------:R-:W-:-:S04]  /*0b50*/  UISETP.NE.U32.AND UP0, UPT, UR4, URZ, UPT ;  /* 0x000000ff0400728c */ /* 0x000fc8000bf05070 */
[----:B------:R-:W-:Y:S01]  /*0b60*/  UISETP.NE.AND.EX UP0, UPT, UR7, URZ, UPT, UP0 ;  /* 0x000000ff0700728c */ /* 0x000fe2000bf05300 */
[----:B------:R-:W-:-:S05]  /*0b70*/  IADD3 R4, P0, PT, R6, 0x80, RZ ;  /* 0x0000008006047810 */ /* 0x000fca0007f1e0ff */
[----:B-1----:R-:W-:Y:S01]  /*0b80*/  IMAD.X R11, RZ, RZ, R7, P0 ;  /* 0x000000ffff0b7224 */ /* 0x002fe200000e0607 */
[----:B---3--:R2:W-:Y:S02]  /*0b90*/  STG.E.64 desc[UR8][R6.64+0x38], R8 ;  /* 0x0000380806007986 */ /* 0x0085e4000c101b08 */
[----:B------:R-:W-:Y:S05]  /*0ba0*/  BRA.U UP0, `(.L_x_3) ;  /* 0xfffffff900147547 */ /* 0x000fea000b83ffff */
.L_x_2:
[----:B------:R-:W-:-:S04]  /*0bb0*/  ISETP.NE.U32.AND P0, PT, RZ, UR10, PT ;  /* 0x0000000aff007c0c */ /* 0x000fc8000bf05070 */
[----:B------:R-:W-:-:S13]  /*0bc0*/  ISETP.NE.AND.EX P0, PT, RZ, RZ, PT, P0 ;  /* 0x000000ffff00720c */ /* 0x000fda0003f05300 */
[----:B0-----:R-:W-:Y:S05]  /*0bd0*/  @!P0 EXIT ;  /* 0x000000000000894d */ /* 0x001fea0003800000 */
[----:B------:R-:W-:Y:S02]  /*0be0*/  UISETP.GE.U32.AND UP0, UPT, UR10, 0x8, UPT ;  /* 0x000000080a00788c */ /* 0x000fe4000bf06070 */
[----:B------:R-:W-:Y:S02]  /*0bf0*/  ULOP3.LUT UR4, UR12, 0x7, URZ, 0xc0, !UPT ;  /* 0x000000070c047892 */ /* 0x000fe4000f8ec0ff */
[----:B------:R-:W-:-:S09]  /*0c00*/  UISETP.GE.U32.AND.EX UP0, UPT, URZ, URZ, UPT, UP0 ;  /* 0x000000ffff00728c */ /* 0x000fd2000bf06100 */
[----:B------:R-:W-:Y:S05]  /*0c10*/  BRA.U !UP0, `(.L_x_4) ;  /* 0x0000000508047547 */ /* 0x000fea000b800000 */
[----:B------:R-:W0:Y:S01]  /*0c20*/  LDCU.64 UR10, c[0x0][0x388] ;  /* 0x00007100ff0a77ac */ /* 0x000e220008000a00 */
[----:B------:R-:W-:-:S04]  /*0c30*/  IADD3 R4, P0, PT, R2, UR5, RZ ;  /* 0x0000000502047c10 */ /* 0x000fc8000ff1e0ff */
[----:B--2---:R-:W-:Y:S02]  /*0c40*/  IADD3.X R7, PT, PT, R5, UR6, RZ, P0, !PT ;  /* 0x0000000605077c10 */ /* 0x004fe400087fe4ff */
[----:B0-----:R-:W-:-:S04]  /*0c50*/  LEA R6, P0, R4, UR10, 0x3 ;  /* 0x0000000a04067c11 */ /* 0x001fc8000f8018ff */
[----:B------:R-:W-:-:S05]  /*0c60*/  LEA.HI.X R7, R4, UR11, R7, 0x3, P0 ;  /* 0x0000000b04077c11 */ /* 0x000fca00080f1c07 */
[----:B------:R-:W2:Y:S01]  /*0c70*/  LDG.E.64 R8, desc[UR8][R6.64] ;  /* 0x0000000806087981 */ /* 0x000ea2000c1e1b00 */
[----:B------:R-:W-:-:S03]  /*0c80*/  IMAD R11, R14, UR12, RZ ;  /* 0x0000000c0e0b7c24 */ /* 0x000fc6000f8e02ff */
[----:B------:R-:W3:Y:S01]  /*0c90*/  LDG.E.64 R12, desc[UR8][R6.64+0x10] ;  /* 0x00001008060c7981 */ /* 0x000ee2000c1e1b00 */
[----:B------:R-:W-:-:S03]  /*0ca0*/  IMAD R4, R0, UR13, R11 ;  /* 0x0000000d00047c24 */ /* 0x000fc6000f8e020b */
[----:B------:R-:W4:Y:S04]  /*0cb0*/  LDG.E.64 R10, desc[UR8][R6.64+0x8] ;  /* 0x00000808060a7981 */ /* 0x000f28000c1e1b00 */
[----:B------:R-:W5:Y:S01]  /*0cc0*/  LDG.E.64 R16, desc[UR8][R6.64+0x18] ;  /* 0x0000180806107981 */ /* 0x000f62000c1e1b00 */
[----:B--2---:R-:W-:-:S05]  /*0cd0*/  IMAD.WIDE.U32 R8, R0, UR12, R8 ;  /* 0x0000000c00087c25 */ /* 0x004fca000f8e0008 */
[----:B------:R-:W-:Y:S02]  /*0ce0*/  IADD3 R9, PT, PT, R4, R9, RZ ;  /* 0x0000000904097210 */ /* 0x000fe40007ffe0ff */
        /* <DEDUP_REMOVED lines=48> */
[----:B------:R-:W2:Y:S01]  /*0ff0*/  LDG.E.64 R10, desc[UR8][R10.64] ;  /* 0x000000080a0a7981 */ /* 0x000ea2000c1e1b00 */
[----:B------:R-:W-:-:S04]  /*1000*/  UIADD3 UR5, UP0, UPT, UR5, 0x8, URZ ;  /* 0x0000000805057890 */ /* 0x000fc8000ff1e0ff */
[----:B------:R-:W-:Y:S01]  /*1010*/  UIADD3.X UR6, UPT, UPT, URZ, UR6, URZ, UP0, !UPT ;  /* 0x00000006ff067290 */ /* 0x000fe200087fe4ff */
[----:B--2---:R1:W-:Y:S11]  /*1020*/  STG.E.64 desc[UR8][R6.64+0x38], R10 ;  /* 0x0000380a06007986 */ /* 0x0043f6000c101b08 */
.L_x_4:
[----:B------:R-:W-:-:S04]  /*1030*/  ISETP.NE.U32.AND P0, PT, RZ, UR4, PT ;  /* 0x00000004ff007c0c */ /* 0x000fc8000bf05070 */
[----:B------:R-:W-:-:S13]  /*1040*/  ISETP.NE.AND.EX P0, PT, RZ, RZ, PT, P0 ;  /* 0x000000ffff00720c */ /* 0x000fda0003f05300 */
[----:B------:R-:W-:Y:S05]  /*1050*/  @!P0 EXIT ;  /* 0x000000000000894d */ /* 0x000fea0003800000 */
[----:B------:R-:W-:Y:S02]  /*1060*/  UISETP.GE.U32.AND UP0, UPT, UR4, 0x4, UPT ;  /* 0x000000040400788c */ /* 0x000fe4000bf06070 */
[----:B------:R-:W-:Y:S02]  /*1070*/  ULOP3.LUT UR7, UR12, 0x3, URZ, 0xc0, !UPT ;  /* 0x000000030c077892 */ /* 0x000fe4000f8ec0ff */
[----:B------:R-:W-:Y:S01]  /*1080*/  UISETP.GE.U32.AND.EX UP0, UPT, URZ, URZ, UPT, UP0 ;  /* 0x000000ffff00728c */ /* 0x000fe2000bf06100 */
[----:B------:R-:W-:-:S08]  /*1090*/  UMOV UR4, URZ ;  /* 0x000000ff00047c82 */ /* 0x000fd00008000000 */
[----:B------:R-:W-:Y:S05]  /*10a0*/  BRA.U !UP0, `(.L_x_5) ;  /* 0x0000000108947547 */ /* 0x000fea000b800000 */
[----:B------:R-:W0:Y:S01]  /*10b0*/  LDCU.64 UR10, c[0x0][0x388] ;  /* 0x00007100ff0a77ac */ /* 0x000e220008000a00 */
[----:B------:R-:W-:-:S04]  /*10c0*/  IADD3 R4, P0, PT, R2, UR5, RZ ;  /* 0x0000000502047c10 */ /* 0x000fc8000ff1e0ff */
[----:B-12---:R-:W-:Y:S02]  /*10d0*/  IADD3.X R7, PT, PT, R5, UR6, RZ, P0, !PT ;  /* 0x0000000605077c10 */ /* 0x006fe400087fe4ff */
        /* <DEDUP_REMOVED lines=23> */
[----:B-----5:R-:W-:Y:S01]  /*1250*/  IMAD.WIDE.U32 R16, R0, UR12, R16 ;  /* 0x0000000c00107c25 */ /* 0x020fe2000f8e0010 */
        /* <DEDUP_REMOVED lines=10> */
.L_x_5:
[----:B------:R-:W-:-:S04]  /*1300*/  ISETP.NE.U32.AND P0, PT, RZ, UR7, PT ;  /* 0x00000007ff007c0c */ /* 0x000fc8000bf05070 */
[----:B------:R-:W-:-:S13]  /*1310*/  ISETP.NE.AND.EX P0, PT, RZ, UR4, PT, P0 ;  /* 0x00000004ff007c0c */ /* 0x000fda000bf05300 */
[----:B------:R-:W-:Y:S05]  /*1320*/  @!P0 EXIT ;  /* 0x000000000000894d */ /* 0x000fea0003800000 */
[----:B------:R-:W1:Y:S01]  /*1330*/  LDCU.64 UR10, c[0x0][0x388] ;  /* 0x00007100ff0a77ac */ /* 0x000e620008000a00 */
[----:B------:R-:W-:-:S04]  /*1340*/  IADD3 R2, P0, PT, R2, UR5, RZ ;  /* 0x0000000502027c10 */ /* 0x000fc8000ff1e0ff */
[----:B------:R-:W-:Y:S02]  /*1350*/  IADD3.X R5, PT, PT, R5, UR6, RZ, P0, !PT ;  /* 0x0000000605057c10 */ /* 0x000fe400087fe4ff */
[----:B-123--:R-:W-:-:S04]  /*1360*/  LEA R8, P1, R2, UR10, 0x3 ;  /* 0x0000000a02087c11 */ /* 0x00efc8000f8218ff */
[----:B------:R-:W-:-:S09]  /*1370*/  LEA.HI.X R9, R2, UR11, R5, 0x3, P1 ;  /* 0x0000000b02097c11 */ /* 0x000fd200088f1c05 */
.L_x_6:
[----:B0-----:R-:W-:Y:S02]  /*1380*/  IMAD.MOV.U32 R4, RZ, RZ, R8 ;  /* 0x000000ffff047224 */ /* 0x001fe400078e0008 */
[----:B------:R-:W-:-:S05]  /*1390*/  IMAD.MOV.U32 R5, RZ, RZ, R9 ;  /* 0x000000ffff057224 */ /* 0x000fca00078e0009 */
[----:B------:R-:W2:Y:S01]  /*13a0*/  LDG.E.64 R2, desc[UR8][R4.64] ;  /* 0x0000000804027981 */ /* 0x000ea2000c1e1b00 */
[----:B------:R-:W-:-:S04]  /*13b0*/  IMAD R7, R14, UR12, RZ ;  /* 0x0000000c0e077c24 */ /* 0x000fc8000f8e02ff */
[C---:B------:R-:W-:Y:S02]  /*13c0*/  IMAD R7, R0.reuse, UR13, R7 ;  /* 0x0000000d00077c24 */ /* 0x040fe4000f8e0207 */
[----:B--2---:R-:W-:-:S05]  /*13d0*/  IMAD.WIDE.U32 R2, R0, UR12, R2 ;  /* 0x0000000c00027c25 */ /* 0x004fca000f8e0002 */
[----:B------:R-:W-:Y:S02]  /*13e0*/  IADD3 R3, PT, PT, R7, R3, RZ ;  /* 0x0000000307037210 */ /* 0x000fe40007ffe0ff */
[----:B------:R-:W-:-:S04]  /*13f0*/  LEA R6, P0, R2, UR10, 0x3 ;  /* 0x0000000a02067c11 */ /* 0x000fc8000f8018ff */
[----:B------:R-:W-:-:S05]  /*1400*/  LEA.HI.X R7, R2, UR11, R3, 0x3, P0 ;  /* 0x0000000b02077c11 */ /* 0x000fca00080f1c03 */
[----:B------:R-:W2:Y:S01]  /*1410*/  LDG.E.64 R2, desc[UR8][R6.64] ;  /* 0x0000000806027981 */ /* 0x000ea2000c1e1b00 */
[----:B------:R-:W-:Y:S01]  /*1420*/  UIADD3 UR7, UP0, UPT, UR7, -0x1, URZ ;  /* 0xffffffff07077890 */ /* 0x000fe2000ff1e0ff */
[----:B------:R-:W-:-:S03]  /*1430*/  IADD3 R8, P0, PT, R4, 0x8, RZ ;  /* 0x0000000804087810 */ /* 0x000fc60007f1e0ff */
[----:B------:R-:W-:Y:S02]  /*1440*/  UIADD3.X UR4, UPT, UPT, UR4, -0x1, URZ, UP0, !UPT ;  /* 0xffffffff04047890 */ /* 0x000fe400087fe4ff */
[----:B------:R-:W-:Y:S01]  /*1450*/  UISETP.NE.U32.AND UP0, UPT, UR7, URZ, UPT ;  /* 0x000000ff0700728c */ /* 0x000fe2000bf05070 */
[----:B------:R-:W-:-:S03]  /*1460*/  IMAD.X R9, RZ, RZ, R5, P0 ;  /* 0x000000ffff097224 */ /* 0x000fc600000e0605 */
[----:B------:R-:W-:Y:S01]  /*1470*/  UISETP.NE.AND.EX UP0, UPT, UR4, URZ, UPT, UP0 ;  /* 0x000000ff0400728c */ /* 0x000fe2000bf05300 */
[----:B--2---:R0:W-:Y:S08]  /*1480*/  STG.E.64 desc[UR8][R4.64], R2 ;  /* 0x0000000204007986 */ /* 0x0041f0000c101b08 */
[----:B------:R-:W-:Y:S05]  /*1490*/  BRA.U UP0, `(.L_x_6) ;  /* 0xfffffffd00b87547 */ /* 0x000fea000b83ffff */
[----:B------:R-:W-:Y:S05]  /*14a0*/  EXIT ;  /* 0x000000000000794d */ /* 0x000fea0003800000 */
        .weak           $__internal_0_$__cuda_sm20_rem_u64
        .type           $__internal_0_$__cuda_sm20_rem_u64,@function
        .size           $__internal_0_$__cuda_sm20_rem_u64,(.L_x_33 - $__internal_0_$__cuda_sm20_rem_u64)
$__internal_0_$__cuda_sm20_rem_u64:
[----:B------:R-:W0:Y:S08]  /*14b0*/  I2F.U64.RP R3, UR4 ;  /* 0x0000000400037d12 */ /* 0x000e300008309000 */
[----:B0-----:R-:W0:Y:S02]  /*14c0*/  MUFU.RCP R3, R3 ;  /* 0x0000000300037308 */ /* 0x001e240000001000 */
[----:B0-----:R-:W-:-:S06]  /*14d0*/  VIADD R6, R3, 0x1ffffffe ;  /* 0x1ffffffe03067836 */ /* 0x001fcc0000000000 */
[----:B------:R-:W0:Y:S02]  /*14e0*/  F2I.U64.TRUNC R6, R6 ;  /* 0x0000000600067311 */ /* 0x000e24000020d800 */
[----:B0-----:R-:W-:-:S04]  /*14f0*/  IMAD.WIDE.U32 R8, R6, UR4, RZ ;  /* 0x0000000406087c25 */ /* 0x001fc8000f8e00ff */
[----:B------:R-:W-:Y:S01]  /*1500*/  IMAD R9, R6, UR5, R9 ;  /* 0x0000000506097c24 */ /* 0x000fe2000f8e0209 */
[----:B------:R-:W-:-:S03]  /*1510*/  IADD3 R11, P0, PT, RZ, -R8, RZ ;  /* 0x80000008ff0b7210 */ /* 0x000fc60007f1e0ff */
[----:B------:R-:W-:Y:S02]  /*1520*/  IMAD R9, R7, UR4, R9 ;  /* 0x0000000407097c24 */ /* 0x000fe4000f8e0209 */
[----:B------:R-:W-:-:S04]  /*1530*/  IMAD.HI.U32 R8, R6, R11, RZ ;  /* 0x0000000b06087227 */ /* 0x000fc800078e00ff */
[----:B------:R-:W-:Y:S02]  /*1540*/  IMAD.X R13, RZ, RZ, ~R9, P0 ;  /* 0x000000ffff0d7224 */ /* 0x000fe400000e0e09 */
[----:B------:R-:W-:Y:S02]  /*1550*/  IMAD.MOV.U32 R9, RZ, RZ, R6 ;  /* 0x000000ffff097224 */ /* 0x000fe400078e0006 */
[-C--:B------:R-:W-:Y:S02]  /*1560*/  IMAD R15, R7, R13.reuse, RZ ;  /* 0x0000000d070f7224 */ /* 0x080fe400078e02ff */
[----:B------:R-:W-:-:S04]  /*1570*/  IMAD.WIDE.U32 R8, P0, R6, R13, R8 ;  /* 0x0000000d06087225 */ /* 0x000fc80007800008 */
[----:B------:R-:W-:-:S04]  /*1580*/  IMAD.HI.U32 R3, R7, R13, RZ ;  /* 0x0000000d07037227 */ /* 0x000fc800078e00ff */
[----:B------:R-:W-:-:S04]  /*1590*/  IMAD.HI.U32 R8, P1, R7, R11, R8 ;  /* 0x0000000b07087227 */ /* 0x000fc80007820008 */
[----:B------:R-:W-:Y:S01]  /*15a0*/  IMAD.X R3, R3, 0x1, R7, P0 ;  /* 0x0000000103037824 */ /* 0x000fe200000e0607 */
[----:B------:R-:W-:-:S04]  /*15b0*/  IADD3 R9, P2, PT, R15, R8, RZ ;  /* 0x000000080f097210 */ /* 0x000fc80007f5e0ff */
[----:B------:R-:W-:Y:S01]  /*15c0*/  IADD3.X R3, PT, PT, RZ, RZ, R3, P2, P1 ;  /* 0x000000ffff037210 */ /* 0x000fe200017e2403 */
[----:B------:R-:W-:-:S04]  /*15d0*/  IMAD.WIDE.U32 R6, R9, UR4, RZ ;  /* 0x0000000409067c25 */ /* 0x000fc8000f8e00ff */
[----:B------:R-:W-:Y:S01]  /*15e0*/  IMAD R4, R9, UR5, R7 ;  /* 0x0000000509047c24 */ /* 0x000fe2000f8e0207 */
[----:B------:R-:W-:-:S03]  /*15f0*/  IADD3 R7, P0, PT, RZ, -R6, RZ ;  /* 0x80000006ff077210 */ /* 0x000fc60007f1e0ff */
[----:B------:R-:W-:Y:S02]  /*1600*/  IMAD R4, R3, UR4, R4 ;  /* 0x0000000403047c24 */ /* 0x000fe4000f8e0204 */
[----:B------:R-:W-:-:S04]  /*1610*/  IMAD.HI.U32 R8, R9, R7, RZ ;  /* 0x0000000709087227 */ /* 0x000fc800078e00ff */
[----:B------:R-:W-:-:S04]  /*1620*/  IMAD.X R6, RZ, RZ, ~R4, P0 ;  /* 0x000000ffff067224 */ /* 0x000fc800000e0e04 */
[----:B------:R-:W-:-:S04]  /*1630*/  IMAD.WIDE.U32 R8, P0, R9, R6, R8 ;  /* 0x0000000609087225 */ /* 0x000fc80007800008 */
[C---:B------:R-:W-:Y:S02]  /*1640*/  IMAD R11, R3.reuse, R6, RZ ;  /* 0x00000006030b7224 */ /* 0x040fe400078e02ff */
[----:B------:R-:W-:-:S04]  /*1650*/  IMAD.HI.U32 R4, P1, R3, R7, R8 ;  /* 0x0000000703047227 */ /* 0x000fc80007820008 */
[----:B------:R-:W-:Y:S01]  /*1660*/  IMAD.HI.U32 R8, R3, R6, RZ ;  /* 0x0000000603087227 */ /* 0x000fe200078e00ff */
[----:B------:R-:W-:-:S03]  /*1670*/  IADD3 R4, P2, PT, R11, R4, RZ ;  /* 0x000000040b047210 */ /* 0x000fc60007f5e0ff */
[----:B------:R-:W-:Y:S02]  /*1680*/  IMAD.X R3, R8, 0x1, R3, P0 ;  /* 0x0000000108037824 */ /* 0x000fe400000e0603 */
[----:B------:R-:W-:-:S03]  /*1690*/  IMAD.HI.U32 R6, R4, R5, RZ ;  /* 0x0000000504067227 */ /* 0x000fc600078e00ff */
[----:B------:R-:W-:Y:S01]  /*16a0*/  IADD3.X R3, PT, PT, RZ, RZ, R3, P2, P1 ;  /* 0x000000ffff037210 */ /* 0x000fe200017e2403 */
[----:B------:R-:W-:Y:S02]  /*16b0*/  IMAD.MOV.U32 R7, RZ, RZ, RZ ;  /* 0x000000ffff077224 */ /* 0x000fe400078e00ff */
[----:B------:R-:W-:-:S04]  /*16c0*/  IMAD.WIDE.U32 R6, RZ, R4, R6 ;  /* 0x00000004ff067225 */ /* 0x000fc800078e0006 */
[----:B------:R-:W-:-:S05]  /*16d0*/  IMAD.HI.U32 R3, P0, R3, R5, R6 ;  /* 0x0000000503037227 */ /* 0x000fca0007800006 */
[----:B------:R-:W-:Y:S01]  /*16e0*/  IADD3 R9, P1, PT, RZ, R3, RZ ;  /* 0x00000003ff097210 */ /* 0x000fe20007f3e0ff */
[----:B------:R-:W-:-:S04]  /*16f0*/  IMAD.X R3, RZ, RZ, RZ, P0 ;  /* 0x000000ffff037224 */ /* 0x000fc800000e06ff */
[----:B------:R-:W-:-:S04]  /*1700*/  IMAD.WIDE.U32 R6, R9, UR4, RZ ;  /* 0x0000000409067c25 */ /* 0x000fc8000f8e00ff */
[----:B------:R-:W-:Y:S01]  /*1710*/  IMAD.X R3, RZ, RZ, R3, P1 ;  /* 0x000000ffff037224 */ /* 0x000fe200008e0603 */
[----:B------:R-:W-:Y:S01]  /*1720*/  IADD3 R6, P1, PT, -R6, R5, RZ ;  /* 0x0000000506067210 */ /* 0x000fe20007f3e1ff */
[----:B------:R-:W-:-:S03]  /*1730*/  IMAD R4, R9, UR5, R7 ;  /* 0x0000000509047c24 */ /* 0x000fc6000f8e0207 */
[----:B------:R-:W-:Y:S01]  /*1740*/  ISETP.GE.U32.AND P0, PT, R6, UR4, PT ;  /* 0x0000000406007c0c */ /* 0x000fe2000bf06070 */
[----:B------:R-:W-:-:S04]  /*1750*/  IMAD R3, R3, UR4, R4 ;  /* 0x0000000403037c24 */ /* 0x000fc8000f8e0204 */
[----:B------:R-:W-:Y:S01]  /*1760*/  IMAD.X R4, RZ, RZ, ~R3, P1 ;  /* 0x000000ffff047224 */ /* 0x000fe200008e0e03 */
[----:B------:R-:W-:-:S04]  /*1770*/  IADD3 R3, P1, PT, R6, -UR4, RZ ;  /* 0x8000000406037c10 */ /* 0x000fc8000ff3e0ff */
[C---:B------:R-:W-:Y:S02]  /*1780*/  ISETP.GE.U32.AND.EX P0, PT, R4.reuse, UR5, PT, P0 ;  /* 0x0000000504007c0c */ /* 0x040fe4000bf06100 */
[----:B------:R-:W-:Y:S02]  /*1790*/  IADD3.X R7, PT, PT, R4, ~UR5, RZ, P1, !PT ;  /* 0x8000000504077c10 */ /* 0x000fe40008ffe4ff */
[----:B------:R-:W-:Y:S02]  /*17a0*/  SEL R3, R3, R6, P0 ;  /* 0x0000000603037207 */ /* 0x000fe40000000000 */
[----:B------:R-:W-:Y:S02]  /*17b0*/  SEL R7, R7, R4, P0 ;  /* 0x0000000407077207 */ /* 0x000fe40000000000 */
[C---:B------:R-:W-:Y:S02]  /*17c0*/  ISETP.GE.U32.AND P0, PT, R3.reuse, UR4, PT ;  /* 0x0000000403007c0c */ /* 0x040fe4000bf06070 */
[----:B------:R-:W-:-:S02]  /*17d0*/  IADD3 R4, P2, PT, R3, -UR4, RZ ;  /* 0x8000000403047c10 */ /* 0x000fc4000ff5e0ff */
[C---:B------:R-:W-:Y:S02]  /*17e0*/  ISETP.GE.U32.AND.EX P0, PT, R7.reuse, UR5, PT, P0 ;  /* 0x0000000507007c0c */ /* 0x040fe4000bf06100 */
[----:B------:R-:W-:Y:S02]  /*17f0*/  ISETP.NE.U32.AND P1, PT, RZ, UR4, PT ;  /* 0x00000004ff007c0c */ /* 0x000fe4000bf25070 */
[----:B------:R-:W-:Y:S02]  /*1800*/  IADD3.X R6, PT, PT, R7, ~UR5, RZ, P2, !PT ;  /* 0x8000000507067c10 */ /* 0x000fe400097fe4ff */
[----:B------:R-:W-:Y:S01]  /*1810*/  SEL R4, R4, R3, P0 ;  /* 0x0000000304047207 */ /* 0x000fe20000000000 */
[----:B------:R-:W-:Y:S01]  /*1820*/  IMAD.MOV.U32 R3, RZ, RZ, 0x0 ;  /* 0x00000000ff037424 */ /* 0x000fe200078e00ff */
[----:B------:R-:W-:Y:S02]  /*1830*/  ISETP.NE.AND.EX P1, PT, RZ, UR5, PT, P1 ;  /* 0x00000005ff007c0c */ /* 0x000fe4000bf25310 */
[----:B------:R-:W-:-:S02]  /*1840*/  SEL R6, R6, R7, P0 ;  /* 0x0000000706067207 */ /* 0x000fc40000000000 */
[----:B------:R-:W-:Y:S02]  /*1850*/  SEL R4, R4, 0xffffffff, P1 ;  /* 0xffffffff04047807 */ /* 0x000fe40000800000 */
[----:B------:R-:W-:Y:S01]  /*1860*/  SEL R6, R6, 0xffffffff, P1 ;  /* 0xffffffff06067807 */ /* 0x000fe20000800000 */
[----:B------:R-:W-:Y:S06]  /*1870*/  RET.REL.NODEC R2 `(_Z20finalStateUsingRedn1yPyyyy) ;  /* 0xffffffe402e07950 */ /* 0x000fec0003c3ffff */
.L_x_7:
[----:B------:R-:W-:-:S00]  /*1880*/  BRA `(.L_x_7) ;  /* 0xfffffffc00fc7947 */ /* 0x000fc0000383ffff */
[----:B------:R-:W-:-:S00]  /*1890*/  NOP ;  /* 0x0000000000007918 */ /* 0x000fc00000000000 */
        /* <DEDUP_REMOVED lines=14> */
.L_x_33:


//--------------------- .text._Z15specDFAMatchingyyyPyPcS_yy --------------------------
	.section	.text._Z15specDFAMatchingyyyPyPcS_yy,"ax",@progbits
	.align	128
        .global         _Z15specDFAMatchingyyyPyPcS_yy
        .type           _Z15specDFAMatchingyyyPyPcS_yy,@function
        .size           _Z15specDFAMatchingyyyPyPcS_yy,(.L_x_34 - _Z15specDFAMatchingyyyPyPcS_yy)
        .other          _Z15specDFAMatchingyyyPyPcS_yy,@"STO_CUDA_ENTRY STV_DEFAULT"
_Z15specDFAMatchingyyyPyPcS_yy:
.text._Z15specDFAMatchingyyyPyPcS_yy:
[----:B------:R-:W-:Y:S01]  /*0000*/  LDC R1, c[0x0][0x37c] ;  /* 0x0000df00ff017b82 */ /* 0x000fe20000000800 */
[----:B------:R-:W0:Y:S07]  /*0010*/  S2R R0, SR_TID.X ;  /* 0x0000000000007919 */ /* 0x000e2e0000002100 */
[----:B------:R-:W0:Y:S01]  /*0020*/  S2UR UR4, SR_CTAID.X ;  /* 0x00000000000479c3 */ /* 0x000e220000002500 */
[----:B------:R-:W1:Y:S07]  /*0030*/  LDCU.64 UR8, c[0x0][0x3b8] ;  /* 0x00007700ff0877ac */ /* 0x000e6e0008000a00 */
[----:B------:R-:W0:Y:S02]  /*0040*/  LDC R3, c[0x0][0x360] ;  /* 0x0000d800ff037b82 */ /* 0x000e240000000800 */
[----:B0-----:R-:W-:-:S05]  /*0050*/  IMAD R0, R3, UR4, R0 ;  /* 0x0000000403007c24 */ /* 0x001fca000f8e0200 */
[----:B-1----:R-:W-:-:S04]  /*0060*/  ISETP.GE.U32.AND P0, PT, R0, UR8, PT ;  /* 0x0000000800007c0c */ /* 0x002fc8000bf06070 */
[----:B------:R-:W-:-:S13]  /*0070*/  ISETP.GE.U32.AND.EX P0, PT, RZ, UR9, PT, P0 ;  /* 0x00000009ff007c0c */ /* 0x000fda000bf06100 */
[----:B------:R-:W-:Y:S05]  /*0080*/  @P0 EXIT ;  /* 0x000000000000094d */ /* 0x000fea0003800000 */
[----:B------:R-:W-:Y:S01]  /*0090*/  ISETP.NE.AND P0, PT, R0, RZ, PT ;  /* 0x000000ff0000720c */ /* 0x000fe20003f05270 */
[----:B------:R-:W0:Y:S01]  /*00a0*/  LDCU.64 UR10, c[0x0][0x358] ;  /* 0x00006b00ff0a77ac */ /* 0x000e220008000a00 */
[----:B------:R-:W1:Y:S01]  /*00b0*/  LDCU.64 UR12, c[0x0][0x390] ;  /* 0x00007200ff0c77ac */ /* 0x000e620008000a00 */
[----:B------:R-:W2:Y:S01]  /*00c0*/  LDCU.64 UR14, c[0x0][0x388] ;  /* 0x00007100ff0e77ac */ /* 0x000ea20008000a00 */
[----:B------:R-:W3:Y:S09]  /*00d0*/  LDCU.64 UR16, c[0x0][0x398] ;  /* 0x00007300ff1077ac */ /* 0x000ef20008000a00 */
[----:B------:R-:W-:Y:S05]  /*00e0*/  @P0 BRA `(.L_x_8) ;  /* 0x0000000c00f00947 */ /* 0x000fea0003800000 */
[----:B------:R-:W4:Y:S01]  /*00f0*/  LDCU.64 UR6, c[0x0][0x380] ;  /* 0x00007000ff0677ac */ /* 0x000f220008000a00 */
[----:B------:R-:W5:Y:S01]  /*0100*/  LDCU UR4, c[0x0][0x394] ;  /* 0x00007280ff0477ac */ /* 0x000f620008000800 */
[----:B----4-:R-:W-:-:S04]  /*0110*/  UIADD3 UR5, UP0, UPT, UR8, UR6, URZ ;  /* 0x0000000608057290 */ /* 0x010fc8000ff1e0ff */
[----:B------:R-:W-:-:S04]  /*0120*/  UIADD3 UR5, UP1, UPT, UR5, -0x1, URZ ;  /* 0xffffffff05057890 */ /* 0x000fc8000ff3e0ff */
[----:B------:R-:W-:-:S04]  /*0130*/  UIADD3.X UR6, UPT, UPT, UR9, -0x1, UR7, UP1, UP0 ;  /* 0xffffffff09067890 */ /* 0x000fc80008fe0407 */
[----:B-----5:R-:W-:-:S04]  /*0140*/  ULOP3.LUT UR4, UR6, UR4, URZ, 0xfc, !UPT ;  /* 0x0000000406047292 */ /* 0x020fc8000f8efcff */
[----:B------:R-:W-:-:S09]  /*0150*/  UISETP.NE.U32.AND UP0, UPT, UR4, URZ, UPT ;  /* 0x000000ff0400728c */ /* 0x000fd2000bf05070 */
[----:B------:R-:W-:Y:S05]  /*0160*/  BRA.U UP0, `(.L_x_9) ;  /* 0x0000000100587547 */ /* 0x000fea000b800000 */
[----:B------:R-:W4:Y:S01]  /*0170*/  I2F.U32.RP R4, UR5 ;  /* 0x0000000500047d06 */ /* 0x000f220008209000 */
[----:B------:R-:W5:Y:S01]  /*0180*/  LDC R6, c[0x0][0x390] ;  /* 0x0000e400ff067b82 */ /* 0x000f620000000800 */
[----:B------:R-:W-:-:S06]  /*0190*/  ISETP.NE.U32.AND P2, PT, RZ, UR5, PT ;  /* 0x00000005ff007c0c */ /* 0x000fcc000bf45070 */
[----:B----4-:R-:W4:Y:S02]  /*01a0*/  MUFU.RCP R4, R4 ;  /* 0x0000000400047308 */ /* 0x010f240000001000 */
[----:B----4-:R-:W-:-:S06]  /*01b0*/  VIADD R2, R4, 0xffffffe ;  /* 0x0ffffffe04027836 */ /* 0x010fcc0000000000 */
[----:B------:R4:W0:Y:S02]  /*01c0*/  F2I.FTZ.U32.TRUNC.NTZ R3, R2 ;  /* 0x0000000200037305 */ /* 0x000824000021f000 */
[----:B----4-:R-:W-:Y:S02]  /*01d0*/  IMAD.MOV.U32 R2, RZ, RZ, RZ ;  /* 0x000000ffff027224 */ /* 0x010fe400078e00ff */
[----:B0-----:R-:W-:-:S04]  /*01e0*/  IMAD.MOV R5, RZ, RZ, -R3 ;  /* 0x000000ffff057224 */ /* 0x001fc800078e0a03 */
[----:B------:R-:W-:-:S04]  /*01f0*/  IMAD R5, R5, UR5, RZ ;  /* 0x0000000505057c24 */ /* 0x000fc8000f8e02ff */
[----:B------:R-:W-:-:S06]  /*0200*/  IMAD.HI.U32 R3, R3, R5, R2 ;  /* 0x0000000503037227 */ /* 0x000fcc00078e0002 */
[----:B-----5:R-:W-:-:S04]  /*0210*/  IMAD.HI.U32 R3, R3, R6, RZ ;  /* 0x0000000603037227 */ /* 0x020fc800078e00ff */
[----:B------:R-:W-:-:S04]  /*0220*/  IMAD.MOV R5, RZ, RZ, -R3 ;  /* 0x000000ffff057224 */ /* 0x000fc800078e0a03 */
[----:B------:R-:W-:Y:S02]  /*0230*/  IMAD R4, R5, UR5, R6 ;  /* 0x0000000505047c24 */ /* 0x000fe4000f8e0206 */
[----:B------:R-:W-:-:S03]  /*0240*/  IMAD.MOV.U32 R5, RZ, RZ, RZ ;  /* 0x000000ffff057224 */ /* 0x000fc600078e00ff */
[----:B------:R-:W-:-:S13]  /*0250*/  ISETP.GE.U32.AND P0, PT, R4, UR5, PT ;  /* 0x0000000504007c0c */ /* 0x000fda000bf06070 */
[----:B------:R-:W-:Y:S02]  /*0260*/  @P0 VIADD R4, R4, -UR5 ;  /* 0x8000000504040c36 */ /* 0x000fe40008000000 */
[----:B------:R-:W-:-:S03]  /*0270*/  @P0 VIADD R3, R3, 0x1 ;  /* 0x0000000103030836 */ /* 0x000fc60000000000 */
[----:B------:R-:W-:-:S13]  /*0280*/  ISETP.GE.U32.AND P1, PT, R4, UR5, PT ;  /* 0x0000000504007c0c */ /* 0x000fda000bf26070 */
[----:B------:R-:W-:Y:S01]  /*0290*/  @P1 VIADD R3, R3, 0x1 ;  /* 0x0000000103031836 */ /* 0x000fe20000000000 */
[----:B------:R-:W-:-:S05]  /*02a0*/  @!P2 LOP3.LUT R3, RZ, UR5, RZ, 0x33, !PT ;  /* 0x00000005ff03ac12 */ /* 0x000fca000f8e33ff */
[----:B------:R-:W-:Y:S01]  /*02b0*/  IMAD.MOV.U32 R4, RZ, RZ, R3 ;  /* 0x000000ffff047224 */ /* 0x000fe200078e0003 */
[----:B------:R-:W-:Y:S06]  /*02c0*/  BRA `(.L_x_10) ;  /* 0x0000000000107947 */ /* 0x000fec0003800000 */
.L_x_9:
[----:B------:R-:W-:Y:S01]  /*02d0*/  IMAD.U32 R4, RZ, RZ, UR5 ;  /* 0x00000005ff047e24 */ /* 0x000fe2000f8e00ff */
[----:B------:R-:W-:Y:S01]  /*02e0*/  MOV R6, 0x310 ;  /* 0x0000031000067802 */ /* 0x000fe20000000f00 */
[----:B------:R-:W-:-:S07]  /*02f0*/  IMAD.U32 R5, RZ, RZ, UR6 ;  /* 0x00000006ff057e24 */ /* 0x000fce000f8e00ff */
[----:B0123--:R-:W-:Y:S05]  /*0300*/  CALL.REL.NOINC `($__internal_1_$__cuda_sm20_div_u64) ;  /* 0x0000001c00c87944 */ /* 0x00ffea0003c00000 */
.L_x_10:
[----:B------:R-:W0:Y:S01]  /*0310*/  LDC.64 R2, c[0x0][0x380] ;  /* 0x0000e000ff027b82 */ /* 0x000e220000000a00 */
[----:B------:R-:W-:Y:S01]  /*0320*/  BSSY.RECONVERGENT B0, `(.L_x_11) ;  /* 0x0000069000007945 */ /* 0x000fe20003800200 */
[----:B------:R-:W-:-:S06]  /*0330*/  IMAD.MOV.U32 R7, RZ, RZ, RZ ;  /* 0x000000ffff077224 */ /* 0x000fcc00078e00ff */
[----:B------:R-:W4:Y:S01]  /*0340*/  LDC.64 R12, c[0x0][0x3b0] ;  /* 0x0000ec00ff0c7b82 */ /* 0x000f220000000a00 */
[-C--:B0-----:R-:W-:Y:S02]  /*0350*/  IMAD R5, R5, R2.reuse, RZ ;  /* 0x0000000205057224 */ /* 0x081fe400078e02ff */
[----:B------:R-:W-:-:S04]  /*0360*/  IMAD.WIDE.U32 R8, R4, R2, RZ ;  /* 0x0000000204087225 */ /* 0x000fc800078e00ff */
[----:B------:R-:W-:Y:S01]  /*0370*/  IMAD R5, R4, R3, R5 ;  /* 0x0000000304057224 */ /* 0x000fe200078e0205 */
[C---:B------:R-:W-:Y:S02]  /*0380*/  ISETP.GT.U32.AND P2, PT, R8.reuse, 0x1, PT ;  /* 0x000000010800780c */ /* 0x040fe40003f44070 */
[----:B------:R-:W-:Y:S01]  /*0390*/  ISETP.GE.U32.AND P1, PT, R8, 0x8, PT ;  /* 0x000000080800780c */ /* 0x000fe20003f26070 */
[----:B------:R-:W-:-:S05]  /*03a0*/  IMAD.IADD R4, R9, 0x1, R5 ;  /* 0x0000000109047824 */ /* 0x000fca00078e0205 */
[C---:B------:R-:W-:Y:S02]  /*03b0*/  ISETP.GT.U32.AND.EX P2, PT, R4.reuse, RZ, PT, P2 ;  /* 0x000000ff0400720c */ /* 0x040fe40003f44120 */
[----:B------:R-:W-:Y:S02]  /*03c0*/  ISETP.GE.U32.AND.EX P1, PT, R4, RZ, PT, P1 ;  /* 0x000000ff0400720c */ /* 0x000fe40003f26110 */
[----:B------:R-:W-:Y:S01]  /*03d0*/  SEL R6, R8, 0x1, P2 ;  /* 0x0000000108067807 */ /* 0x000fe20001000000 */
[----:B------:R-:W-:Y:S01]  /*03e0*/  IMAD.MOV.U32 R8, RZ, RZ, RZ ;  /* 0x000000ffff087224 */ /* 0x000fe200078e00ff */
[----:B------:R-:W-:Y:S02]  /*03f0*/  SEL R10, R4, RZ, P2 ;  /* 0x000000ff040a7207 */ /* 0x000fe40001000000 */
[----:B------:R-:W-:-:S04]  /*0400*/  LOP3.LUT R11, R6, 0x7, RZ, 0xc0, !PT ;  /* 0x00000007060b7812 */ /* 0x000fc800078ec0ff */
[----:B------:R-:W-:-:S04]  /*0410*/  ISETP.NE.U32.AND P0, PT, R11, RZ, PT ;  /* 0x000000ff0b00720c */ /* 0x000fc80003f05070 */
[----:B------:R-:W-:Y:S01]  /*0420*/  ISETP.NE.AND.EX P0, PT, RZ, RZ, PT, P0 ;  /* 0x000000ffff00720c */ /* 0x000fe20003f05300 */
[----:B----4-:R-:W-:-:S12]  /*0430*/  @!P1 BRA `(.L_x_12) ;  /* 0x00000004005c9947 */ /* 0x010fd80003800000 */
[----:B------:R-:W0:Y:S01]  /*0440*/  LDCU.64 UR4, c[0x0][0x3a0] ;  /* 0x00007400ff0477ac */ /* 0x000e220008000a00 */
[----:B------:R-:W-:Y:S01]  /*0450*/  LOP3.LUT R7, R6, 0xfffffff8, RZ, 0xc0, !PT ;  /* 0xfffffff806077812 */ /* 0x000fe200078ec0ff */
[----:B------:R-:W-:-:S03]  /*0460*/  IMAD.MOV.U32 R8, RZ, RZ, R10 ;  /* 0x000000ffff087224 */ /* 0x000fc600078e000a */
[----:B------:R-:W-:Y:S01]  /*0470*/  MOV R9, R7 ;  /* 0x0000000700097202 */ /* 0x000fe20000000f00 */
[----:B0-----:R-:W-:-:S04]  /*0480*/  UIADD3 UR4, UP0, UPT, UR4, 0x3, URZ ;  /* 0x0000000304047890 */ /* 0x001fc8000ff1e0ff */
[----:B------:R-:W-:Y:S02]  /*0490*/  UIADD3.X UR5, UPT, UPT, URZ, UR5, URZ, UP0, !UPT ;  /* 0x00000005ff057290 */ /* 0x000fe400087fe4ff */
[----:B------:R-:W-:-:S04]  /*04a0*/  IMAD.U32 R4, RZ, RZ, UR4 ;  /* 0x00000004ff047e24 */ /* 0x000fc8000f8e00ff */
[----:B------:R-:W-:-:S07]  /*04b0*/  IMAD.U32 R5, RZ, RZ, UR5 ;  /* 0x00000005ff057e24 */ /* 0x000fce000f8e00ff */
.L_x_13:
[----:B------:R-:W4:Y:S01]  /*04c0*/  LDG.E.S8 R14, desc[UR10][R4.64+-0x3] ;  /* 0xfffffd0a040e7981 */ /* 0x000f22000c1e1300 */
[----:B--2--5:R-:W-:-:S04]  /*04d0*/  IMAD R13, R13, UR14, RZ ;  /* 0x0000000e0d0d7c24 */ /* 0x024fc8000f8e02ff */
[----:B------:R-:W-:Y:S01]  /*04e0*/  IMAD R17, R12, UR15, R13 ;  /* 0x0000000f0c117c24 */ /* 0x000fe2000f8e020d */
[----:B----4-:R-:W-:-:S03]  /*04f0*/  SHF.R.S32.HI R15, RZ, 0x1f, R14 ;  /* 0x0000001fff0f7819 */ /* 0x010fc6000001140e */
[----:B------:R-:W-:-:S04]  /*0500*/  IMAD.WIDE.U32 R12, R12, UR14, R14 ;  /* 0x0000000e0c0c7c25 */ /* 0x000fc8000f8e000e */
[----:B------:R-:W-:Y:S01]  /*0510*/  IMAD.IADD R13, R13, 0x1, R17 ;  /* 0x000000010d0d7824 */ /* 0x000fe200078e0211 */
[----:B---3--:R-:W-:-:S04]  /*0520*/  LEA R16, P1, R12, UR16, 0x3 ;  /* 0x000000100c107c11 */ /* 0x008fc8000f8218ff */
[----:B------:R-:W-:Y:S02]  /*0530*/  LEA.HI.X R17, R12, UR17, R13, 0x3, P1 ;  /* 0x000000110c117c11 */ /* 0x000fe400088f1c0d */
[----:B------:R-:W2:Y:S04]  /*0540*/  LDG.E.S8 R12, desc[UR10][R4.64+-0x2] ;  /* 0xfffffe0a040c7981 */ /* 0x000ea8000c1e1300 */
[----:B------:R-:W3:Y:S01]  /*0550*/  LDG.E.64 R14, desc[UR10][R16.64+-0x180] ;  /* 0xfffe800a100e7981 */ /* 0x000ee2000c1e1b00 */
[--C-:B--2---:R-:W-:Y:S01]  /*0560*/  SHF.R.S32.HI R13, RZ, 0x1f, R12.reuse ;  /* 0x0000001fff0d7819 */ /* 0x104fe2000001140c */
[----:B---3--:R-:W-:Y:S02]  /*0570*/  IMAD R15, R15, UR14, RZ ;  /* 0x0000000e0f0f7c24 */ /* 0x008fe4000f8e02ff */
[----:B------:R-:W-:-:S04]  /*0580*/  IMAD.WIDE.U32 R12, R14, UR14, R12 ;  /* 0x0000000e0e0c7c25 */ /* 0x000fc8000f8e000c */
[----:B------:R-:W-:Y:S01]  /*0590*/  IMAD R15, R14, UR15, R15 ;  /* 0x0000000f0e0f7c24 */ /* 0x000fe2000f8e020f */
[----:B------:R-:W-:-:S03]  /*05a0*/  LEA R18, P1, R12, UR16, 0x3 ;  /* 0x000000100c127c11 */ /* 0x000fc6000f8218ff */
[----:B------:R-:W-:-:S05]  /*05b0*/  IMAD.IADD R13, R13, 0x1, R15 ;  /* 0x000000010d0d7824 */ /* 0x000fca00078e020f */
        /* <DEDUP_REMOVED lines=54> */
[----:B------:R-:W-:-:S05]  /*0920*/  LEA.HI.X R17, R12, UR17, R13, 0x3, P1 ;  /* 0x000000110c117c11 */ /* 0x000fca00088f1c0d */
[----:B------:R0:W5:Y:S01]  /*0930*/  LDG.E.64 R12, desc[UR10][R16.64+-0x180] ;  /* 0xfffe800a100c7981 */ /* 0x000162000c1e1b00 */
[----:B------:R-:W-:Y:S02]  /*0940*/  IADD3 R9, P1, PT, R9, -0x8, RZ ;  /* 0xfffffff809097810 */ /* 0x000fe40007f3e0ff */
[----:B------:R-:W-:Y:S02]  /*0950*/  IADD3 R4, P2, PT, R4, 0x8, RZ ;  /* 0x0000000804047810 */ /* 0x000fe40007f5e0ff */
[----:B------:R-:W-:Y:S02]  /*0960*/  IADD3.X R10, PT, PT, R10, -0x1, RZ, P1, !PT ;  /* 0xffffffff0a0a7810 */ /* 0x000fe40000ffe4ff */
[----:B------:R-:W-:Y:S01]  /*0970*/  ISETP.NE.U32.AND P1, PT, R9, RZ, PT ;  /* 0x000000ff0900720c */ /* 0x000fe20003f25070 */
[----:B------:R-:W-:-:S03]  /*0980*/  IMAD.X R5, RZ, RZ, R5, P2 ;  /* 0x000000ffff057224 */ /* 0x000fc600010e0605 */
[----:B------:R-:W-:-:S13]  /*0990*/  ISETP.NE.AND.EX P1, PT, R10, RZ, PT, P1 ;  /* 0x000000ff0a00720c */ /* 0x000fda0003f25310 */
[----:B0-----:R-:W-:Y:S05]  /*09a0*/  @P1 BRA `(.L_x_13) ;  /* 0xfffffff800c41947 */ /* 0x001fea000383ffff */
.L_x_12:
[----:B-123--:R-:W-:Y:S05]  /*09b0*/  BSYNC.RECONVERGENT B0 ;  /* 0x0000000000007941 */ /* 0x00efea0003800200 */
.L_x_11:
[----:B------:R-:W-:Y:S04]  /*09c0*/  BSSY.RECONVERGENT B0, `(.L_x_14) ;  /* 0x0000066000007945 */ /* 0x000fe80003800200 */
[----:B------:R-:W-:Y:S05]  /*09d0*/  @!P0 BRA `(.L_x_15) ;  /* 0x0000000400908947 */ /* 0x000fea0003800000 */
[----:B------:R-:W-:Y:S01]  /*09e0*/  ISETP.GE.U32.AND P1, PT, R11, 0x4, PT ;  /* 0x000000040b00780c */ /* 0x000fe20003f26070 */
[----:B------:R-:W-:Y:S01]  /*09f0*/  BSSY.RECONVERGENT B1, `(.L_x_16) ;  /* 0x0000031000017945 */ /* 0x000fe20003800200 */
[----:B------:R-:W-:Y:S02]  /*0a00*/  LOP3.LUT R9, R6, 0x3, RZ, 0xc0, !PT ;  /* 0x0000000306097812 */ /* 0x000fe400078ec0ff */
[----:B------:R-:W-:Y:S02]  /*0a10*/  ISETP.GE.U32.AND.EX P1, PT, RZ, RZ, PT, P1 ;  /* 0x000000ffff00720c */ /* 0x000fe40003f26110 */
[----:B------:R-:W-:-:S04]  /*0a20*/  ISETP.NE.U32.AND P0, PT, R9, RZ, PT ;  /* 0x000000ff0900720c */ /* 0x000fc80003f05070 */
[----:B------:R-:W-:-:S07]  /*0a30*/  ISETP.NE.AND.EX P0, PT, RZ, RZ, PT, P0 ;  /* 0x000000ffff00720c */ /* 0x000fce0003f05300 */
[----:B------:R-:W-:Y:S06]  /*0a40*/  @!P1 BRA `(.L_x_17) ;  /* 0x0000000000ac9947 */ /* 0x000fec0003800000 */
[----:B------:R-:W0:Y:S01]  /*0a50*/  LDCU.64 UR4, c[0x0][0x3a0] ;  /* 0x00007400ff0477ac */ /* 0x000e220008000a00 */
[----:B------:R-:W1:Y:S01]  /*0a60*/  LDCU.64 UR6, c[0x0][0x398] ;  /* 0x00007300ff0677ac */ /* 0x000e620008000a00 */
[----:B0-----:R-:W-:-:S04]  /*0a70*/  IADD3 R4, P1, PT, R7, UR4, RZ ;  /* 0x0000000407047c10 */ /* 0x001fc8000ff3e0ff */
[----:B------:R-:W-:Y:S01]  /*0a80*/  IADD3.X R5, PT, PT, R8, UR5, RZ, P1, !PT ;  /* 0x0000000508057c10 */ /* 0x000fe20008ffe4ff */
[----:B------:R-:W0:Y:S04]  /*0a90*/  LDCU.64 UR4, c[0x0][0x388] ;  /* 0x00007100ff0477ac */ /* 0x000e280008000a00 */
[----:B------:R-:W2:Y:S01]  /*0aa0*/  LDG.E.S8 R10, desc[UR10][R4.64] ;  /* 0x0000000a040a7981 */ /* 0x000ea2000c1e1300 */
[----:B0----5:R-:W-:-:S04]  /*0ab0*/  IMAD R13, R13, UR4, RZ ;  /* 0x000000040d0d7c24 */ /* 0x021fc8000f8e02ff */
[----:B------:R-:W-:Y:S01]  /*0ac0*/  IMAD R15, R12, UR5, R13 ;  /* 0x000000050c0f7c24 */ /* 0x000fe2000f8e020d */
[----:B--2---:R-:W-:-:S03]  /*0ad0*/  SHF.R.S32.HI R11, RZ, 0x1f, R10 ;  /* 0x0000001fff0b7819 */ /* 0x004fc6000001140a */
[----:B------:R-:W-:-:S04]  /*0ae0*/  IMAD.WIDE.U32 R12, R12, UR4, R10 ;  /* 0x000000040c0c7c25 */ /* 0x000fc8000f8e000a */
[----:B------:R-:W-:Y:S01]  /*0af0*/  IMAD.IADD R11, R13, 0x1, R15 ;  /* 0x000000010d0b7824 */ /* 0x000fe200078e020f */
[----:B-1----:R-:W-:-:S04]  /*0b00*/  LEA R14, P1, R12, UR6, 0x3 ;  /* 0x000000060c0e7c11 */ /* 0x002fc8000f8218ff */
        /* <DEDUP_REMOVED lines=16> */
[----:B------:R-:W-:-:S04]  /*0c10*/  LEA R10, P1, R12, UR6, 0x3 ;  /* 0x000000060c0a7c11 */ /* 0x000fc8000f8218ff */
[----:B------:R-:W-:-:S04]  /*0c20*/  IADD3 R11, PT, PT, R13, R11, RZ ;  /* 0x0000000b0d0b7210 */ /* 0x000fc80007ffe0ff */
        /* <DEDUP_REMOVED lines=11> */
[----:B------:R-:W-:-:S05]  /*0ce0*/  IADD3 R7, P1, PT, R7, 0x4, RZ ;  /* 0x0000000407077810 */ /* 0x000fca0007f3e0ff */
[----:B------:R-:W-:-:S08]  /*0cf0*/  IMAD.X R8, RZ, RZ, R8, P1 ;  /* 0x000000ffff087224 */ /* 0x000fd000008e0608 */
.L_x_17:
[----:B------:R-:W-:Y:S05]  /*0d00*/  BSYNC.RECONVERGENT B1 ;  /* 0x0000000000017941 */ /* 0x000fea0003800200 */
.L_x_16:
[----:B------:R-:W-:Y:S05]  /*0d10*/  @!P0 BRA `(.L_x_15) ;  /* 0x0000000000c08947 */ /* 0x000fea0003800000 */
[----:B------:R-:W-:Y:S01]  /*0d20*/  ISETP.NE.U32.AND P1, PT, R9, 0x1, PT ;  /* 0x000000010900780c */ /* 0x000fe20003f25070 */
[----:B------:R-:W-:Y:S01]  /*0d30*/  BSSY.RECONVERGENT B1, `(.L_x_18) ;  /* 0x000001f000017945 */ /* 0x000fe20003800200 */
[----:B------:R-:W-:Y:S02]  /*0d40*/  LOP3.LUT R6, R6, 0x1, RZ, 0xc0, !PT ;  /* 0x0000000106067812 */ /* 0x000fe400078ec0ff */
[----:B------:R-:W-:Y:S02]  /*0d50*/  ISETP.NE.AND.EX P1, PT, RZ, RZ, PT, P1 ;  /* 0x000000ffff00720c */ /* 0x000fe40003f25310 */
[----:B------:R-:W-:-:S04]  /*0d60*/  ISETP.NE.U32.AND P0, PT, R6, 0x1, PT ;  /* 0x000000010600780c */ /* 0x000fc80003f05070 */
[----:B------:R-:W-:-:S07]  /*0d70*/  ISETP.NE.U32.AND.EX P0, PT, RZ, RZ, PT, P0 ;  /* 0x000000ffff00720c */ /* 0x000fce0003f05100 */
[----:B------:R-:W-:Y:S06]  /*0d80*/  @!P1 BRA `(.L_x_19) ;  /* 0x0000000000649947 */ /* 0x000fec0003800000 */
[----:B------:R-:W1:Y:S01]  /*0d90*/  LDCU.64 UR4, c[0x0][0x3a0] ;  /* 0x00007400ff0477ac */ /* 0x000e620008000a00 */
[----:B------:R-:W0:Y:S01]  /*0da0*/  LDCU.64 UR6, c[0x0][0x398] ;  /* 0x00007300ff0677ac */ /* 0x000e220008000a00 */
[----:B-1----:R-:W-:-:S04]  /*0db0*/  IADD3 R4, P1, PT, R7, UR4, RZ ;  /* 0x0000000407047c10 */ /* 0x002fc8000ff3e0ff */
[----:B------:R-:W-:Y:S01]  /*0dc0*/  IADD3.X R5, PT, PT, R8, UR5, RZ, P1, !PT ;  /* 0x0000000508057c10 */ /* 0x000fe20008ffe4ff */
[----:B------:R-:W1:Y:S04]  /*0dd0*/  LDCU.64 UR4, c[0x0][0x388] ;  /* 0x00007100ff0477ac */ /* 0x000e680008000a00 */
[----:B------:R-:W2:Y:S01]  /*0de0*/  LDG.E.S8 R10, desc[UR10][R4.64] ;  /* 0x0000000a040a7981 */ /* 0x000ea2000c1e1300 */
[----:B-1---5:R-:W-:-:S04]  /*0df0*/  IMAD R9, R13, UR4, RZ ;  /* 0x000000040d097c24 */ /* 0x022fc8000f8e02ff */
[----:B------:R-:W-:Y:S01]  /*0e00*/  IMAD R9, R12, UR5, R9 ;  /* 0x000000050c097c24 */ /* 0x000fe2000f8e0209 */
[----:B--2---:R-:W-:-:S03]  /*0e10*/  SHF.R.S32.HI R11, RZ, 0x1f, R10 ;  /* 0x0000001fff0b7819 */ /* 0x004fc6000001140a */
[----:B------:R-:W-:-:S04]  /*0e20*/  IMAD.WIDE.U32 R10, R12, UR4, R10 ;  /* 0x000000040c0a7c25 */ /* 0x000fc8000f8e000a */
[----:B------:R-:W-:Y:S01]  /*0e30*/  IMAD.IADD R9, R11, 0x1, R9 ;  /* 0x000000010b097824 */ /* 0x000fe200078e0209 */
[----:B0-----:R-:W-:-:S04]  /*0e40*/  LEA R14, P1, R10, UR6, 0x3 ;  /* 0x000000060a0e7c11 */ /* 0x001fc8000f8218ff */
        /* <DEDUP_REMOVED lines=9> */
[----:B------:R-:W-:-:S06]  /*0ee0*/  LEA.HI.X R13, R10, UR7, R9, 0x3, P1 ;  /* 0x000000070a0d7c11 */ /* 0x000fcc00088f1c09 */
[----:B------:R-:W5:Y:S01]  /*0ef0*/  LDG.E.64 R12, desc[UR10][R12.64+-0x180] ;  /* 0xfffe800a0c0c7981 */ /* 0x000f62000c1e1b00 */
[----:B------:R-:W-:-:S05]  /*0f00*/  IADD3 R7, P1, PT, R7, 0x2, RZ ;  /* 0x0000000207077810 */ /* 0x000fca0007f3e0ff */
[----:B------:R-:W-:-:S08]  /*0f10*/  IMAD.X R8, RZ, RZ, R8, P1 ;  /* 0x000000ffff087224 */ /* 0x000fd000008e0608 */
.L_x_19:
[----:B------:R-:W-:Y:S05]  /*0f20*/  BSYNC.RECONVERGENT B1 ;  /* 0x0000000000017941 */ /* 0x000fea0003800200 */
.L_x_18:
[----:B------:R-:W-:Y:S05]  /*0f30*/  @P0 BRA `(.L_x_15) ;  /* 0x0000000000380947 */ /* 0x000fea0003800000 */
[----:B------:R-:W1:Y:S01]  /*0f40*/  LDCU.64 UR4, c[0x0][0x3a0] ;  /* 0x00007400ff0477ac */ /* 0x000e620008000a00 */
[----:B------:R-:W2:Y:S01]  /*0f50*/  LDCU.64 UR6, c[0x0][0x398] ;  /* 0x00007300ff0677ac */ /* 0x000ea20008000a00 */
[----:B-1----:R-:W-:-:S04]  /*0f60*/  IADD3 R4, P0, PT, R7, UR4, RZ ;  /* 0x0000000407047c10 */ /* 0x002fc8000ff1e0ff */
[----:B------:R-:W-:Y:S01]  /*0f70*/  IADD3.X R5, PT, PT, R8, UR5, RZ, P0, !PT ;  /* 0x0000000508057c10 */ /* 0x000fe200087fe4ff */
[----:B------:R-:W1:Y:S04]  /*0f80*/  LDCU.64 UR4, c[0x0][0x388] ;  /* 0x00007100ff0477ac */ /* 0x000e680008000a00 */
[----:B------:R-:W3:Y:S01]  /*0f90*/  LDG.E.S8 R6, desc[UR10][R4.64] ;  /* 0x0000000a04067981 */ /* 0x000ee2000c1e1300 */
[----:B-1---5:R-:W-:-:S04]  /*0fa0*/  IMAD R9, R13, UR4, RZ ;  /* 0x000000040d097c24 */ /* 0x022fc8000f8e02ff */
[----:B------:R-:W-:Y:S01]  /*0fb0*/  IMAD R9, R12, UR5, R9 ;  /* 0x000000050c097c24 */ /* 0x000fe2000f8e0209 */
[----:B---3--:R-:W-:-:S03]  /*0fc0*/  SHF.R.S32.HI R7, RZ, 0x1f, R6 ;  /* 0x0000001fff077819 */ /* 0x008fc60000011406 */
[----:B------:R-:W-:-:S04]  /*0fd0*/  IMAD.WIDE.U32 R12, R12, UR4, R6 ;  /* 0x000000040c0c7c25 */ /* 0x000fc8000f8e0006 */
[----:B------:R-:W-:Y:S01]  /*0fe0*/  IMAD.IADD R7, R9, 0x1, R13 ;  /* 0x0000000109077824 */ /* 0x000fe200078e020d */
[----:B--2---:R-:W-:-:S04]  /*0ff0*/  LEA R6, P0, R12, UR6, 0x3 ;  /* 0x000000060c067c11 */ /* 0x004fc8000f8018ff */
[----:B------:R-:W-:-:S05]  /*1000*/  LEA.HI.X R7, R12, UR7, R7, 0x3, P0 ;  /* 0x000000070c077c11 */ /* 0x000fca00080f1c07 */
[----:B------:R1:W5:Y:S04]  /*1010*/  LDG.E.64 R12, desc[UR10][R6.64+-0x180] ;  /* 0xfffe800a060c7981 */ /* 0x000368000c1e1b00 */
.L_x_15:
[----:B------:R-:W-:Y:S05]  /*1020*/  BSYNC.RECONVERGENT B0 ;  /* 0x0000000000007941 */ /* 0x000fea0003800200 */
.L_x_14:
[----:B------:R-:W2:Y:S01]  /*1030*/  LDCU.64 UR4, c[0x0][0x3b0] ;  /* 0x00007600ff0477ac */ /* 0x000ea20008000a00 */
[----:B------:R-:W3:Y:S01]  /*1040*/  LDCU.64 UR6, c[0x0][0x3a8] ;  /* 0x00007500ff0677ac */ /* 0x000ee20008000a00 */
[----:B--2---:R-:W-:-:S04]  /*1050*/  IMAD.WIDE.U32 R4, R0, R2, UR4 ;  /* 0x0000000400047e25 */ /* 0x004fc8000f8e0002 */
[----:B------:R-:W-:Y:S01]  /*1060*/  IMAD R3, R0, R3, R5 ;  /* 0x0000000300037224 */ /* 0x000fe200078e0205 */
[----:B---3--:R-:W-:-:S04]  /*1070*/  LEA R2, P0, R4, UR6, 0x3 ;  /* 0x0000000604027c11 */ /* 0x008fc8000f8018ff */
[----:B------:R-:W-:-:S05]  /*1080*/  LEA.HI.X R3, R4, UR7, R3, 0x3, P0 ;  /* 0x0000000704037c11 */ /* 0x000fca00080f1c03 */
[----:B-----5:R-:W-:Y:S01]  /*1090*/  STG.E.64 desc[UR10][R2.64], R12 ;  /* 0x0000000c02007986 */ /* 0x020fe2000c101b0a */
[----:B------:R-:W-:Y:S05]  /*10a0*/  EXIT ;  /* 0x000000000000794d */ /* 0x000fea0003800000 */
.L_x_8:
[----:B------:R-:W4:Y:S01]  /*10b0*/  LDC.64 R4, c[0x0][0x380] ;  /* 0x0000e000ff047b82 */ /* 0x000f220000000a00 */
[----:B------:R-:W5:Y:S01]  /*10c0*/  LDCU UR4, c[0x0][0x394] ;  /* 0x00007280ff0477ac */ /* 0x000f620008000800 */
[----:B----4-:R-:W-:-:S04]  /*10d0*/  IADD3 R3, P0, PT, R4, -0x1, RZ ;  /* 0xffffffff04037810 */ /* 0x010fc80007f1e0ff */
[----:B------:R-:W-:Y:S02]  /*10e0*/  IADD3.X R2, PT, PT, R5, -0x1, RZ, P0, !PT ;  /* 0xffffffff05027810 */ /* 0x000fe400007fe4ff */
[----:B------:R-:W-:-:S04]  /*10f0*/  IADD3 R8, P0, PT, R3, UR8, RZ ;  /* 0x0000000803087c10 */ /* 0x000fc8000ff1e0ff */
[----:B------:R-:W-:-:S04]  /*1100*/  IADD3.X R5, PT, PT, R2, UR9, RZ, P0, !PT ;  /* 0x0000000902057c10 */ /* 0x000fc800087fe4ff */
[----:B-----5:R-:W-:-:S04]  /*1110*/  LOP3.LUT R4, R5, UR4, RZ, 0xfc, !PT ;  /* 0x0000000405047c12 */ /* 0x020fc8000f8efcff */
[----:B------:R-:W-:-:S13]  /*1120*/  ISETP.NE.U32.AND P0, PT, R4, RZ, PT ;  /* 0x000000ff0400720c */ /* 0x000fda0003f05070 */
[----:B------:R-:W-:Y:S05]  /*1130*/  @P0 BRA `(.L_x_20) ;  /* 0x0000000000540947 */ /* 0x000fea0003800000 */
[----:B------:R-:W4:Y:S01]  /*1140*/  I2F.U32.RP R6, R8 ;  /* 0x0000000800067306 */ /* 0x000f220000209000 */
[----:B------:R-:W5:Y:S01]  /*1150*/  LDCU UR4, c[0x0][0x390] ;  /* 0x00007200ff0477ac */ /* 0x000f620008000800 */
[----:B------:R-:W-:-:S06]  /*1160*/  ISETP.NE.U32.AND P2, PT, R8, RZ, PT ;  /* 0x000000ff0800720c */ /* 0x000fcc0003f45070 */
[----:B----4-:R-:W4:Y:S02]  /*1170*/  MUFU.RCP R6, R6 ;  /* 0x0000000600067308 */ /* 0x010f240000001000 */
[----:B----4-:R-:W-:-:S06]  /*1180*/  VIADD R4, R6, 0xffffffe ;  /* 0x0ffffffe06047836 */ /* 0x010fcc0000000000 */
[----:B------:R4:W0:Y:S02]  /*1190*/  F2I.FTZ.U32.TRUNC.NTZ R5, R4 ;  /* 0x0000000400057305 */ /* 0x000824000021f000 */
[----:B----4-:R-:W-:Y:S02]  /*11a0*/  IMAD.MOV.U32 R4, RZ, RZ, RZ ;  /* 0x000000ffff047224 */ /* 0x010fe400078e00ff */
[----:B0-----:R-:W-:-:S04]  /*11b0*/  IMAD.MOV R7, RZ, RZ, -R5 ;  /* 0x000000ffff077224 */ /* 0x001fc800078e0a05 */
[----:B------:R-:W-:-:S04]  /*11c0*/  IMAD R7, R7, R8, RZ ;  /* 0x0000000807077224 */ /* 0x000fc800078e02ff */
[----:B------:R-:W-:-:S06]  /*11d0*/  IMAD.HI.U32 R5, R5, R7, R4 ;  /* 0x0000000705057227 */ /* 0x000fcc00078e0004 */
[----:B-----5:R-:W-:-:S04]  /*11e0*/  IMAD.HI.U32 R4, R5, UR4, RZ ;  /* 0x0000000405047c27 */ /* 0x020fc8000f8e00ff */
[----:B------:R-:W-:-:S04]  /*11f0*/  IMAD.MOV R5, RZ, RZ, -R4 ;  /* 0x000000ffff057224 */ /* 0x000fc800078e0a04 */
[----:B------:R-:W-:-:S05]  /*1200*/  IMAD R5, R8, R5, UR4 ;  /* 0x0000000408057e24 */ /* 0x000fca000f8e0205 */
[----:B------:R-:W-:-:S13]  /*1210*/  ISETP.GE.U32.AND P0, PT, R5, R8, PT ;  /* 0x000000080500720c */ /* 0x000fda0003f06070 */
[----:B------:R-:W-:Y:S02]  /*1220*/  @P0 IMAD.IADD R5, R5, 0x1, -R8 ;  /* 0x0000000105050824 */ /* 0x000fe400078e0a08 */
[----:B------:R-:W-:-:S03]  /*1230*/  @P0 VIADD R4, R4, 0x1 ;  /* 0x0000000104040836 */ /* 0x000fc60000000000 */
[----:B------:R-:W-:Y:S01]  /*1240*/  ISETP.GE.U32.AND P1, PT, R5, R8, PT ;  /* 0x000000080500720c */ /* 0x000fe20003f26070 */
[----:B------:R-:W-:-:S12]  /*1250*/  IMAD.MOV.U32 R5, RZ, RZ, RZ ;  /* 0x000000ffff057224 */ /* 0x000fd800078e00ff */
[----:B------:R-:W-:Y:S02]  /*1260*/  @P1 IADD3 R4, PT, PT, R4, 0x1, RZ ;  /* 0x0000000104041810 */ /* 0x000fe40007ffe0ff */
[----:B------:R-:W-:Y:S01]  /*1270*/  @!P2 LOP3.LUT R4, RZ, R8, RZ, 0x33, !PT ;  /* 0x00000008ff04a212 */ /* 0x000fe200078e33ff */
[----:B------:R-:W-:Y:S06]  /*1280*/  BRA `(.L_x_21) ;  /* 0x00000000000c7947 */ /* 0x000fec0003800000 */
.L_x_20:
[----:B------:R-:W-:Y:S01]  /*1290*/  IMAD.MOV.U32 R4, RZ, RZ, R8 ;  /* 0x000000ffff047224 */ /* 0x000fe200078e0008 */
[----:B------:R-:W-:-:S07]  /*12a0*/  MOV R6, 0x12c0 ;  /* 0x000012c000067802 */ /* 0x000fce0000000f00 */
[----:B0123--:R-:W-:Y:S05]  /*12b0*/  CALL.REL.NOINC `($__internal_1_$__cuda_sm20_div_u64) ;  /* 0x0000000c00dc7944 */ /* 0x00ffea0003c00000 */
.L_x_21:
[----:B------:R-:W0:Y:S01]  /*12c0*/  LDCU.64 UR4, c[0x0][0x380] ;  /* 0x00007000ff0477ac */ /* 0x000e220008000a00 */
[----:B------:R-:W-:Y:S02]  /*12d0*/  IADD3 R13, P1, PT, R0, R3, RZ ;  /* 0x00000003000d7210 */ /* 0x000fe40007f3e0ff */
[----:B0-----:R-:W-:-:S04]  /*12e0*/  ISETP.NE.U32.AND P0, PT, RZ, UR4, PT ;  /* 0x00000004ff007c0c */ /* 0x001fc8000bf05070 */
[----:B------:R-:W-:-:S13]  /*12f0*/  ISETP.NE.AND.EX P0, PT, RZ, UR5, PT, P0 ;  /* 0x00000005ff007c0c */ /* 0x000fda000bf05300 */
[----:B-123--:R-:W-:Y:S05]  /*1300*/  @!P0 EXIT ;  /* 0x000000000000894d */ /* 0x00efea0003800000 */
[----:B------:R-:W-:Y:S01]  /*1310*/  IADD3 R7, P0, PT, R0, UR4, RZ ;  /* 0x0000000400077c10 */ /* 0x000fe2000ff1e0ff */
[----:B------:R-:W-:Y:S02]  /*1320*/  IMAD.X R9, RZ, RZ, R2, P1 ;  /* 0x000000ffff097224 */ /* 0x000fe400008e0602 */
[C---:B------:R-:W-:Y:S02]  /*1330*/  IMAD R2, R5.reuse, R13, RZ ;  /* 0x0000000d05027224 */ /* 0x040fe400078e02ff */
[----:B------:R-:W-:Y:S02]  /*1340*/  IMAD.X R3, RZ, RZ, UR5, P0 ;  /* 0x00000005ff037e24 */ /* 0x000fe400080e06ff */
[----:B------:R-:W-:Y:S02]  /*1350*/  IMAD R6, R5, R7, RZ ;  /* 0x0000000705067224 */ /* 0x000fe400078e02ff */
[----:B------:R-:W-:-:S04]  /*1360*/  IMAD.WIDE.U32 R12, R4, R13, RZ ;  /* 0x0000000d040c7225 */ /* 0x000fc800078e00ff */
[C---:B------:R-:W-:Y:S02]  /*1370*/  IMAD R9, R4.reuse, R9, R2 ;  /* 0x0000000904097224 */ /* 0x040fe400078e0202 */
[----:B------:R-:W-:Y:S01]  /*1380*/  IMAD R11, R4, R3, R6 ;  /* 0x00000003040b7224 */ /* 0x000fe200078e0206 */
[----:B------:R-:W-:Y:S01]  /*1390*/  IADD3 R3, P1, PT, R12, 0x1, RZ ;  /* 0x000000010c037810 */ /* 0x000fe20007f3e0ff */
[----:B------:R-:W-:-:S04]  /*13a0*/  IMAD.WIDE.U32 R6, R4, R7, RZ ;  /* 0x0000000704067225 */ /* 0x000fc800078e00ff */
[----:B------:R-:W-:Y:S01]  /*13b0*/  IMAD.IADD R2, R13, 0x1, R9 ;  /* 0x000000010d027824 */ /* 0x000fe200078e0209 */
[----:B------:R-:W-:Y:S01]  /*13c0*/  ISETP.GT.U32.AND P0, PT, R6, R3, PT ;  /* 0x000000030600720c */ /* 0x000fe20003f04070 */
[----:B------:R-:W-:Y:S02]  /*13d0*/  IMAD.IADD R7, R7, 0x1, R11 ;  /* 0x0000000107077824 */ /* 0x000fe400078e020b */
[----:B------:R-:W-:Y:S01]  /*13e0*/  IMAD.X R8, RZ, RZ, R2, P1 ;  /* 0x000000ffff087224 */ /* 0x000fe200008e0602 */
[----:B------:R-:W-:-:S04]  /*13f0*/  IADD3 R9, P1, PT, RZ, -R4, RZ ;  /* 0x80000004ff097210 */ /* 0x000fc80007f3e0ff */
[----:B------:R-:W-:Y:S01]  /*1400*/  ISETP.GT.U32.AND.EX P0, PT, R7, R8, PT, P0 ;  /* 0x000000080700720c */ /* 0x000fe20003f04100 */
[----:B------:R-:W-:-:S03]  /*1410*/  IMAD.X R5, RZ, RZ, ~R5, P1 ;  /* 0x000000ffff057224 */ /* 0x000fc600008e0e05 */
[----:B------:R-:W-:Y:S02]  /*1420*/  SEL R3, R6, R3, P0 ;  /* 0x0000000306037207 */ /* 0x000fe40000000000 */
[----:B------:R-:W-:Y:S02]  /*1430*/  SEL R7, R7, R8, P0 ;  /* 0x0000000807077207 */ /* 0x000fe40000000000 */
[CC--:B------:R-:W-:Y:S02]  /*1440*/  IADD3 R4, P2, PT, -R3.reuse, R12.reuse, RZ ;  /* 0x0000000c03047210 */ /* 0x0c0fe40007f5e1ff */
[----:B------:R-:W-:Y:S02]  /*1450*/  ISETP.GT.U32.AND P0, PT, R12, R9, PT ;  /* 0x000000090c00720c */ /* 0x000fe40003f04070 */
[----:B------:R-:W-:Y:S01]  /*1460*/  ISETP.GT.U32.AND P1, PT, R4, -0x8, PT ;  /* 0xfffffff80400780c */ /* 0x000fe20003f24070 */
[----:B------:R-:W-:Y:S01]  /*1470*/  IMAD.X R4, R2, 0x1, ~R7, P2 ;  /* 0x0000000102047824 */ /* 0x000fe200010e0e07 */
[----:B------:R-:W-:-:S02]  /*1480*/  IADD3 R3, P2, PT, R3, -R12, RZ ;  /* 0x8000000c03037210 */ /* 0x000fc40007f5e0ff */
[----:B------:R-:W-:Y:S02]  /*1490*/  ISETP.GT.U32.AND.EX P0, PT, R2, R5, PT, P0 ;  /* 0x000000050200720c */ /* 0x000fe40003f04100 */
[----:B------:R-:W-:Y:S01]  /*14a0*/  ISETP.GT.U32.AND.EX P1, PT, R4, -0x1, PT, P1 ;  /* 0xffffffff0400780c */ /* 0x000fe20003f24110 */
[----:B------:R-:W-:Y:S01]  /*14b0*/  IMAD.X R6, R7, 0x1, ~R2, P2 ;  /* 0x0000000107067824 */ /* 0x000fe200010e0e02 */
[----:B------:R-:W-:Y:S02]  /*14c0*/  CS2R R4, SRZ ;  /* 0x0000000000047805 */ /* 0x000fe4000001ff00 */
[C---:B------:R-:W-:Y:S02]  /*14d0*/  LOP3.LUT R7, R3.reuse, 0x7, RZ, 0xc0, !PT ;  /* 0x0000000703077812 */ /* 0x040fe400078ec0ff */
[C---:B------:R-:W-:Y:S02]  /*14e0*/  LOP3.LUT R8, R3.reuse, 0xfffffff8, RZ, 0xc0, !PT ;  /* 0xfffffff803087812 */ /* 0x040fe400078ec0ff */
[----:B------:R-:W-:-:S07]  /*14f0*/  LOP3.LUT R9, R3, 0x3, RZ, 0xc0, !PT ;  /* 0x0000000303097812 */ /* 0x000fce00078ec0ff */
.L_x_31:
[----:B------:R-:W-:Y:S01]  /*1500*/  BSSY.RECONVERGENT B0, `(.L_x_22) ;  /* 0x00000c5000007945 */ /* 0x000fe20003800200 */
[----:B------:R-:W-:Y:S02]  /*1510*/  IMAD.MOV.U32 R18, RZ, RZ, R4 ;  /* 0x000000ffff127224 */ /* 0x000fe400078e0004 */
[----:B------:R-:W-:Y:S01]  /*1520*/  IMAD.MOV.U32 R19, RZ, RZ, R5 ;  /* 0x000000ffff137224 */ /* 0x000fe200078e0005 */
[----:B01----:R-:W-:Y:S06]  /*1530*/  @P0 BRA `(.L_x_23) ;  /* 0x0000000c00040947 */ /* 0x003fec0003800000 */
[----:B------:R-:W-:Y:S01]  /*1540*/  ISETP.NE.U32.AND P2, PT, R7, RZ, PT ;  /* 0x000000ff0700720c */ /* 0x000fe20003f45070 */
[----:B------:R-:W-:Y:S01]  /*1550*/  BSSY.RECONVERGENT B1, `(.L_x_24) ;  /* 0x000005d000017945 */ /* 0x000fe20003800200 */
[----:B------:R-:W-:Y:S01]  /*1560*/  MOV R22, R12 ;  /* 0x0000000c00167202 */ /* 0x000fe20000000f00 */
[----:B------:R-:W-:Y:S01]  /*1570*/  IMAD.MOV.U32 R11, RZ, RZ, R2 ;  /* 0x000000ffff0b7224 */ /* 0x000fe200078e0002 */
[----:B------:R-:W-:Y:S01]  /*1580*/  ISETP.NE.AND.EX P2, PT, RZ, RZ, PT, P2 ;  /* 0x000000ffff00720c */ /* 0x000fe20003f45320 */
[----:B------:R-:W-:-:S12]  /*1590*/  @P1 BRA `(.L_x_25) ;  /* 0x0000000400601947 */ /* 0x000fd80003800000 */
[----:B------:R-:W-:Y:S02]  /*15a0*/  IMAD.MOV.U32 R10, RZ, RZ, R8 ;  /* 0x000000ffff0a7224 */ /* 0x000fe400078e0008 */
[----:B------:R-:W-:Y:S02]  /*15b0*/  IMAD.MOV.U32 R23, RZ, RZ, R6 ;  /* 0x000000ffff177224 */ /* 0x000fe400078e0006 */
[----:B------:R-:W-:Y:S02]  /*15c0*/  IMAD.MOV.U32 R22, RZ, RZ, R12 ;  /* 0x000000ffff167224 */ /* 0x000fe400078e000c */
[----:B------:R-:W-:-:S07]  /*15d0*/  IMAD.MOV.U32 R11, RZ, RZ, R2 ;  /* 0x000000ffff0b7224 */ /* 0x000fce00078e0002 */
.L_x_26:
        /* <DEDUP_REMOVED lines=75> */
[----:B------:R-:W-:-:S06]  /*1a90*/  LEA.HI.X R19, R16, UR7, R17, 0x3, P3 ;  /* 0x0000000710137c11 */ /* 0x000fcc00098f1c11 */
[----:B------:R-:W5:Y:S01]  /*1aa0*/  LDG.E.64 R18, desc[UR10][R18.64+-0x180] ;  /* 0xfffe800a12127981 */ /* 0x000f62000c1e1b00 */
[----:B------:R-:W-:Y:S02]  /*1ab0*/  IADD3 R10, P3, PT, R10, -0x8, RZ ;  /* 0xfffffff80a0a7810 */ /* 0x000fe40007f7e0ff */
[----:B------:R-:W-:Y:S02]  /*1ac0*/  IADD3 R22, P4, PT, R22, 0x8, RZ ;  /* 0x0000000816167810 */ /* 0x000fe40007f9e0ff */
[----:B------:R-:W-:Y:S02]  /*1ad0*/  IADD3.X R23, PT, PT, R23, -0x1, RZ, P3, !PT ;  /* 0xffffffff17177810 */ /* 0x000fe40001ffe4ff */
[----:B------:R-:W-:Y:S01]  /*1ae0*/  ISETP.NE.U32.AND P3, PT, R10, RZ, PT ;  /* 0x000000ff0a00720c */ /* 0x000fe20003f65070 */
[----:B------:R-:W-:-:S03]  /*1af0*/  IMAD.X R11, RZ, RZ, R11, P4 ;  /* 0x000000ffff0b7224 */ /* 0x000fc600020e060b */
[----:B------:R-:W-:-:S13]  /*1b00*/  ISETP.NE.AND.EX P3, PT, R23, RZ, PT, P3 ;  /* 0x000000ff1700720c */ /* 0x000fda0003f65330 */
[----:B------:R-:W-:Y:S05]  /*1b10*/  @P3 BRA `(.L_x_26) ;  /* 0xfffffff800b03947 */ /* 0x000fea000383ffff */
.L_x_25:
[----:B------:R-:W-:Y:S05]  /*1b20*/  BSYNC.RECONVERGENT B1 ;  /* 0x0000000000017941 */ /* 0x000fea0003800200 */
.L_x_24:
[----:B------:R-:W-:Y:S05]  /*1b30*/  @!P2 BRA `(.L_x_23) ;  /* 0x000000040084a947 */ /* 0x000fea0003800000 */
[----:B------:R-:W-:Y:S01]  /*1b40*/  ISETP.GE.U32.AND P3, PT, R7, 0x4, PT ;  /* 0x000000040700780c */ /* 0x000fe20003f66070 */
[----:B------:R-:W-:Y:S01]  /*1b50*/  BSSY.RECONVERGENT B1, `(.L_x_27) ;  /* 0x0000030000017945 */ /* 0x000fe20003800200 */
[----:B------:R-:W-:Y:S02]  /*1b60*/  ISETP.NE.U32.AND P2, PT, R9, RZ, PT ;  /* 0x000000ff0900720c */ /* 0x000fe40003f45070 */
[----:B------:R-:W-:Y:S02]  /*1b70*/  ISETP.GE.U32.AND.EX P3, PT, RZ, RZ, PT, P3 ;  /* 0x000000ffff00720c */ /* 0x000fe40003f66130 */
[----:B------:R-:W-:-:S11]  /*1b80*/  ISETP.NE.AND.EX P2, PT, RZ, RZ, PT, P2 ;  /* 0x000000ffff00720c */ /* 0x000fd60003f45320 */
[----:B------:R-:W-:Y:S05]  /*1b90*/  @!P3 BRA `(.L_x_28) ;  /* 0x0000000000acb947 */ /* 0x000fea0003800000 */
        /* <DEDUP_REMOVED lines=19> */
[----:B------:R-:W-:Y:S01]  /*1cd0*/  LEA R20, P3, R16, UR6, 0x3 ;  /* 0x0000000610147c11 */ /* 0x000fe2000f8618ff */
[----:B------:R-:W2:Y:S02]  /*1ce0*/  LDG.E.S8 R18, desc[UR10][R14.64+0x2] ;  /* 0x0000020a0e127981 */ /* 0x000ea4000c1e1300 */
[----:B------:R-:W-:-:S05]  /*1cf0*/  IMAD.IADD R17, R17, 0x1, R19 ;  /* 0x0000000111117824 */ /* 0x000fca00078e0213 */
[----:B------:R-:W-:-:S05]  /*1d00*/  LEA.HI.X R21, R16, UR7, R17, 0x3, P3 ;  /* 0x0000000710157c11 */ /* 0x000fca00098f1c11 */
        /* <DEDUP_REMOVED lines=20> */
.L_x_28:
[----:B------:R-:W-:Y:S05]  /*1e50*/  BSYNC.RECONVERGENT B1 ;  /* 0x0000000000017941 */ /* 0x000fea0003800200 */
.L_x_27:
[----:B------:R-:W-:Y:S05]  /*1e60*/  @!P2 BRA `(.L_x_23) ;  /* 0x0000000000b8a947 */ /* 0x000fea0003800000 */
[----:B------:R-:W-:Y:S01]  /*1e70*/  ISETP.NE.U32.AND P2, PT, R9, 0x1, PT ;  /* 0x000000010900780c */ /* 0x000fe20003f45070 */
[----:B------:R-:W-:Y:S01]  /*1e80*/  BSSY.RECONVERGENT B1, `(.L_x_29) ;  /* 0x000001d000017945 */ /* 0x000fe20003800200 */
[----:B------:R-:W-:Y:S02]  /*1e90*/  LOP3.LUT P3, RZ, R3, 0x1, RZ, 0xc0, !PT ;  /* 0x0000000103ff7812 */ /* 0x000fe4000786c0ff */
[----:B------:R-:W-:-:S13]  /*1ea0*/  ISETP.NE.AND.EX P2, PT, RZ, RZ, PT, P2 ;  /* 0x000000ffff00720c */ /* 0x000fda0003f45320 */
[----:B------:R-:W-:Y:S05]  /*1eb0*/  @!P2 BRA `(.L_x_30) ;  /* 0x000000000064a947 */ /* 0x000fea0003800000 */
[----:B------:R-:W1:Y:S01]  /*1ec0*/  LDCU.64 UR4, c[0x0][0x3a0] ;  /* 0x00007400ff0477ac */ /* 0x000e620008000a00 */
[----:B------:R-:W2:Y:S01]  /*1ed0*/  LDCU.64 UR6, c[0x0][0x398] ;  /* 0x00007300ff0677ac */ /* 0x000ea20008000a00 */
[----:B-1----:R-:W-:-:S04]  /*1ee0*/  IADD3 R14, P2, PT, R22, UR4, RZ ;  /* 0x00000004160e7c10 */ /* 0x002fc8000ff5e0ff */
[----:B------:R-:W-:Y:S01]  /*1ef0*/  IADD3.X R15, PT, PT, R11, UR5, RZ, P2, !PT ;  /* 0x000000050b0f7c10 */ /* 0x000fe200097fe4ff */
[----:B------:R-:W1:Y:S04]  /*1f00*/  LDCU.64 UR4, c[0x0][0x388] ;  /* 0x00007100ff0477ac */ /* 0x000e680008000a00 */
[----:B------:R-:W3:Y:S01]  /*1f10*/  LDG.E.S8 R16, desc[UR10][R14.64] ;  /* 0x0000000a0e107981 */ /* 0x000ee2000c1e1300 */
[----:B-1---5:R-:W-:-:S04]  /*1f20*/  IMAD R19, R19, UR4, RZ ;  /* 0x0000000413137c24 */ /* 0x022fc8000f8e02ff */
[----:B0-----:R-:W-:Y:S01]  /*1f30*/  IMAD R21, R18, UR5, R19 ;  /* 0x0000000512157c24 */ /* 0x001fe2000f8e0213 */
[----:B---3--:R-:W-:-:S03]  /*1f40*/  SHF.R.S32.HI R17, RZ, 0x1f, R16 ;  /* 0x0000001fff117819 */ /* 0x008fc60000011410 */
[----:B------:R-:W-:-:S04]  /*1f50*/  IMAD.WIDE.U32 R18, R18, UR4, R16 ;  /* 0x0000000412127c25 */ /* 0x000fc8000f8e0010 */
[----:B------:R-:W-:Y:S01]  /*1f60*/  IMAD.IADD R21, R19, 0x1, R21 ;  /* 0x0000000113157824 */ /* 0x000fe200078e0215 */
[----:B--2---:R-:W-:-:S04]  /*1f70*/  LEA R16, P2, R18, UR6, 0x3 ;  /* 0x0000000612107c11 */ /* 0x004fc8000f8418ff */
        /* <DEDUP_REMOVED lines=13> */
.L_x_30:
[----:B------:R-:W-:Y:S05]  /*2050*/  BSYNC.RECONVERGENT B1 ;  /* 0x0000000000017941 */ /* 0x000fea0003800200 */
.L_x_29:
[----:B------:R-:W-:Y:S05]  /*2060*/  @!P3 BRA `(.L_x_23) ;  /* 0x000000000038b947 */ /* 0x000fea0003800000 */
[----:B------:R-:W2:Y:S01]  /*2070*/  LDCU.64 UR4, c[0x0][0x3a0] ;  /* 0x00007400ff0477ac */ /* 0x000ea20008000a00 */
[----:B------:R-:W3:Y:S01]  /*2080*/  LDCU.64 UR6, c[0x0][0x398] ;  /* 0x00007300ff0677ac */ /* 0x000ee20008000a00 */
[----:B--2---:R-:W-:-:S04]  /*2090*/  IADD3 R10, P2, PT, R22, UR4, RZ ;  /* 0x00000004160a7c10 */ /* 0x004fc8000ff5e0ff */
[----:B------:R-:W-:Y:S01]  /*20a0*/  IADD3.X R11, PT, PT, R11, UR5, RZ, P2, !PT ;  /* 0x000000050b0b7c10 */ /* 0x000fe200097fe4ff */
[----:B------:R-:W2:Y:S04]  /*20b0*/  LDCU.64 UR4, c[0x0][0x388] ;  /* 0x00007100ff0477ac */ /* 0x000ea80008000a00 */
[----:B------:R-:W4:Y:S01]  /*20c0*/  LDG.E.S8 R14, desc[UR10][R10.64] ;  /* 0x0000000a0a0e7981 */ /* 0x000f22000c1e1300 */
[----:B--2--5:R-:W-:-:S04]  /*20d0*/  IMAD R17, R19, UR4, RZ ;  /* 0x0000000413117c24 */ /* 0x024fc8000f8e02ff */
[----:B------:R-:W-:Y:S01]  /*20e0*/  IMAD R17, R18, UR5, R17 ;  /* 0x0000000512117c24 */ /* 0x000fe2000f8e0211 */
[----:B----4-:R-:W-:-:S03]  /*20f0*/  SHF.R.S32.HI R15, RZ, 0x1f, R14 ;  /* 0x0000001fff0f7819 */ /* 0x010fc6000001140e */
[----:B------:R-:W-:-:S04]  /*2100*/  IMAD.WIDE.U32 R18, R18, UR4, R14 ;  /* 0x0000000412127c25 */ /* 0x000fc8000f8e000e */
[----:B------:R-:W-:Y:S01]  /*2110*/  IMAD.IADD R15, R17, 0x1, R19 ;  /* 0x00000001110f7824 */ /* 0x000fe200078e0213 */
[----:B---3--:R-:W-:-:S04]  /*2120*/  LEA R14, P2, R18, UR6, 0x3 ;  /* 0x00000006120e7c11 */ /* 0x008fc8000f8418ff */
[----:B------:R-:W-:-:S05]  /*2130*/  LEA.HI.X R15, R18, UR7, R15, 0x3, P2 ;  /* 0x00000007120f7c11 */ /* 0x000fca00090f1c0f */
[----:B------:R2:W5:Y:S04]  /*2140*/  LDG.E.64 R18, desc[UR10][R14.64+-0x180] ;  /* 0xfffe800a0e127981 */ /* 0x000568000c1e1b00 */
.L_x_23:
[----:B------:R-:W-:Y:S05]  /*2150*/  BSYNC.RECONVERGENT B0 ;  /* 0x0000000000007941 */ /* 0x000fea0003800200 */
.L_x_22:
[----:B------:R-:W3:Y:S01]  /*2160*/  LDCU.64 UR4, c[0x0][0x380] ;  /* 0x00007000ff0477ac */ /* 0x000ee20008000a00 */
[----:B------:R-:W2:Y:S01]  /*2170*/  LDCU.64 UR6, c[0x0][0x3a8] ;  /* 0x00007500ff0677ac */ /* 0x000ea20008000a00 */
[----:B---3--:R-:W-:-:S04]  /*2180*/  IMAD.WIDE.U32 R10, R0, UR4, R4 ;  /* 0x00000004000a7c25 */ /* 0x008fc8000f8e0004 */
[----:B------:R-:W-:Y:S01]  /*2190*/  IMAD R11, R0, UR5, R11 ;  /* 0x00000005000b7c24 */ /* 0x000fe2000f8e020b */
[----:B--2---:R-:W-:-:S04]  /*21a0*/  LEA R14, P2, R10, UR6, 0x3 ;  /* 0x000000060a0e7c11 */ /* 0x004fc8000f8418ff */
[----:B------:R-:W-:Y:S02]  /*21b0*/  LEA.HI.X R15, R10, UR7, R11, 0x3, P2 ;  /* 0x000000070a0f7c11 */ /* 0x000fe400090f1c0b */
[----:B------:R-:W-:-:S03]  /*21c0*/  IADD3 R4, P2, PT, R4, 0x1, RZ ;  /* 0x0000000104047810 */ /* 0x000fc60007f5e0ff */
[----:B-----5:R2:W-:Y:S02]  /*21d0*/  STG.E.64 desc[UR10][R14.64], R18 ;  /* 0x000000120e007986 */ /* 0x0205e4000c101b0a */
[----:B------:R-:W-:Y:S01]  /*21e0*/  IMAD.X R5, RZ, RZ, R5, P2 ;  /* 0x000000ffff057224 */ /* 0x000fe200010e0605 */
[----:B------:R-:W-:-:S04]  /*21f0*/  ISETP.NE.U32.AND P2, PT, R4, UR4, PT ;  /* 0x0000000404007c0c */ /* 0x000fc8000bf45070 */
[----:B------:R-:W-:-:S13]  /*2200*/  ISETP.NE.AND.EX P2, PT, R5, UR5, PT, P2 ;  /* 0x0000000505007c0c */ /* 0x000fda000bf45320 */
[----:B--2---:R-:W-:Y:S05]  /*2210*/  @P2 BRA `(.L_x_31) ;  /* 0xfffffff000b82947 */ /* 0x004fea000383ffff */
[----:B------:R-:W-:Y:S05]  /*2220*/  EXIT ;  /* 0x000000000000794d */ /* 0x000fea0003800000 */
        .weak           $__internal_1_$__cuda_sm20_div_u64
        .type           $__internal_1_$__cuda_sm20_div_u64,@function
        .size           $__internal_1_$__cuda_sm20_div_u64,(.L_x_34 - $__internal_1_$__cuda_sm20_div_u64)
$__internal_1_$__cuda_sm20_div_u64:
[----:B------:R-:W0:Y:S08]  /*2230*/  I2F.U64.RP R7, R4 ;  /* 0x0000000400077312 */ /* 0x000e300000309000 */
[----:B0-----:R-:W0:Y:S02]  /*2240*/  MUFU.RCP R7, R7 ;  /* 0x0000000700077308 */ /* 0x001e240000001000 */
[----:B0-----:R-:W-:-:S06]  /*2250*/  VIADD R8, R7, 0x1ffffffe ;  /* 0x1ffffffe07087836 */ /* 0x001fcc0000000000 */
[----:B------:R-:W0:Y:S02]  /*2260*/  F2I.U64.TRUNC R8, R8 ;  /* 0x0000000800087311 */ /* 0x000e24000020d800 */
[----:B0-----:R-:W-:-:S04]  /*2270*/  IMAD.WIDE.U32 R10, R8, R4, RZ ;  /* 0x00000004080a7225 */ /* 0x001fc800078e00ff */
[----:B------:R-:W-:Y:S01]  /*2280*/  IMAD R11, R8, R5, R11 ;  /* 0x00000005080b7224 */ /* 0x000fe200078e020b */
[----:B------:R-:W-:-:S03]  /*2290*/  IADD3 R13, P0, PT, RZ, -R10, RZ ;  /* 0x8000000aff0d7210 */ /* 0x000fc60007f1e0ff */
[----:B------:R-:W-:Y:S02]  /*22a0*/  IMAD R11, R9, R4, R11 ;  /* 0x00000004090b7224 */ /* 0x000fe400078e020b */
[----:B------:R-:W-:-:S03]  /*22b0*/  IMAD.HI.U32 R10, R8, R13, RZ ;  /* 0x0000000d080a7227 */ /* 0x000fc600078e00ff */
[----:B------:R-:W-:Y:S01]  /*22c0*/  IADD3.X R15, PT, PT, RZ, ~R11, RZ, P0, !PT ;  /* 0x8000000bff0f7210 */ /* 0x000fe200007fe4ff */
[----:B------:R-:W-:-:S04]  /*22d0*/  IMAD.MOV.U32 R11, RZ, RZ, R8 ;  /* 0x000000ffff0b7224 */ /* 0x000fc800078e0008 */
[----:B------:R-:W-:-:S04]  /*22e0*/  IMAD.WIDE.U32 R10, P0, R8, R15, R10 ;  /* 0x0000000f080a7225 */ /* 0x000fc8000780000a */
[C---:B------:R-:W-:Y:S02]  /*22f0*/  IMAD R17, R9.reuse, R15, RZ ;  /* 0x0000000f09117224 */ /* 0x040fe400078e02ff */
[----:B------:R-:W-:-:S04]  /*2300*/  IMAD.HI.U32 R10, P1, R9, R13, R10 ;  /* 0x0000000d090a7227 */ /* 0x000fc8000782000a */
[----:B------:R-:W-:Y:S01]  /*2310*/  IMAD.HI.U32 R7, R9, R15, RZ ;  /* 0x0000000f09077227 */ /* 0x000fe200078e00ff */
[----:B------:R-:W-:-:S03]  /*2320*/  IADD3 R11, P2, PT, R17, R10, RZ ;  /* 0x0000000a110b7210 */ /* 0x000fc60007f5e0ff */
[----:B------:R-:W-:Y:S02]  /*2330*/  IMAD.X R7, R7, 0x1, R9, P0 ;  /* 0x0000000107077824 */ /* 0x000fe400000e0609 */
[----:B------:R-:W-:-:S03]  /*2340*/  IMAD.WIDE.U32 R8, R11, R4, RZ ;  /* 0x000000040b087225 */ /* 0x000fc600078e00ff */
[----:B------:R-:W-:Y:S01]  /*2350*/  IADD3.X R7, PT, PT, RZ, RZ, R7, P2, P1 ;  /* 0x000000ffff077210 */ /* 0x000fe200017e2407 */
[----:B------:R-:W-:Y:S01]  /*2360*/  IMAD R9, R11, R5, R9 ;  /* 0x000000050b097224 */ /* 0x000fe200078e0209 */
[----:B------:R-:W-:-:S03]  /*2370*/  IADD3 R13, P0, PT, RZ, -R8, RZ ;  /* 0x80000008ff0d7210 */ /* 0x000fc60007f1e0ff */
[----:B------:R-:W-:Y:S02]  /*2380*/  IMAD R9, R7, R4, R9 ;  /* 0x0000000407097224 */ /* 0x000fe400078e0209 */
[----:B------:R-:W-:-:S04]  /*2390*/  IMAD.HI.U32 R10, R11, R13, RZ ;  /* 0x0000000d0b0a7227 */ /* 0x000fc800078e00ff */
[----:B------:R-:W-:Y:S02]  /*23a0*/  IMAD.X R8, RZ, RZ, ~R9, P0 ;  /* 0x000000ffff087224 */ /* 0x000fe400000e0e09 */
[----:B------:R-:W-:Y:S02]  /*23b0*/  IMAD.MOV.U32 R9, RZ, RZ, RZ ;  /* 0x000000ffff097224 */ /* 0x000fe400078e00ff */
[----:B------:R-:W-:-:S04]  /*23c0*/  IMAD.WIDE.U32 R10, P0, R11, R8, R10 ;  /* 0x000000080b0a7225 */ /* 0x000fc8000780000a */
[C---:B------:R-:W-:Y:S02]  /*23d0*/  IMAD R12, R7.reuse, R8, RZ ;  /* 0x00000008070c7224 */ /* 0x040fe400078e02ff */
[----:B------:R-:W-:-:S04]  /*23e0*/  IMAD.HI.U32 R11, P1, R7, R13, R10 ;  /* 0x0000000d070b7227 */ /* 0x000fc8000782000a */
[----:B------:R-:W-:Y:S01]  /*23f0*/  IMAD.HI.U32 R8, R7, R8, RZ ;  /* 0x0000000807087227 */ /* 0x000fe200078e00ff */
[----:B------:R-:W-:-:S03]  /*2400*/  IADD3 R11, P2, PT, R12, R11, RZ ;  /* 0x0000000b0c0b7210 */ /* 0x000fc60007f5e0ff */
[----:B------:R-:W-:Y:S02]  /*2410*/  IMAD.X R7, R8, 0x1, R7, P0 ;  /* 0x0000000108077824 */ /* 0x000fe400000e0607 */
[----:B------:R-:W-:-:S03]  /*2420*/  IMAD.HI.U32 R8, R11, UR12, RZ ;  /* 0x0000000c0b087c27 */ /* 0x000fc6000f8e00ff */
[----:B------:R-:W-:Y:S01]  /*2430*/  IADD3.X R7, PT, PT, RZ, RZ, R7, P2, P1 ;  /* 0x000000ffff077210 */ /* 0x000fe200017e2407 */
[----:B------:R-:W-:-:S04]  /*2440*/  IMAD.WIDE.U32 R8, R11, UR13, R8 ;  /* 0x0000000d0b087c25 */ /* 0x000fc8000f8e0008 */
[C---:B------:R-:W-:Y:S02]  /*2450*/  IMAD R11, R7.reuse, UR13, RZ ;  /* 0x0000000d070b7c24 */ /* 0x040fe4000f8e02ff */
[----:B------:R-:W-:-:S04]  /*2460*/  IMAD.HI.U32 R8, P0, R7, UR12, R8 ;  /* 0x0000000c07087c27 */ /* 0x000fc8000f800008 */
[----:B------:R-:W-:Y:S01]  /*2470*/  IMAD.HI.U32 R7, R7, UR13, RZ ;  /* 0x0000000d07077c27 */ /* 0x000fe2000f8e00ff */
[----:B------:R-:W-:-:S03]  /*2480*/  IADD3 R11, P1, PT, R11, R8, RZ ;  /* 0x000000080b0b7210 */ /* 0x000fc60007f3e0ff */
[----:B------:R-:W-:Y:S01]  /*2490*/  IMAD.X R7, RZ, RZ, R7, P0 ;  /* 0x000000ffff077224 */ /* 0x000fe200000e0607 */
[C---:B------:R-:W-:Y:S01]  /*24a0*/  IADD3 R10, P2, PT, R11.reuse, 0x1, RZ ;  /* 0x000000010b0a7810 */ /* 0x040fe20007f5e0ff */
[----:B------:R-:W-:-:S04]  /*24b0*/  IMAD.WIDE.U32 R8, R11, R4, RZ ;  /* 0x000000040b087225 */ /* 0x000fc800078e00ff */
[----:B------:R-:W-:Y:S01]  /*24c0*/  IMAD.X R7, RZ, RZ, R7, P1 ;  /* 0x000000ffff077224 */ /* 0x000fe200008e0607 */
[----:B------:R-:W-:Y:S01]  /*24d0*/  IADD3 R15, P1, PT, -R8, UR12, RZ ;  /* 0x0000000c080f7c10 */ /* 0x000fe2000ff3e1ff */
[----:B------:R-:W-:Y:S02]  /*24e0*/  IMAD R9, R11, R5, R9 ;  /* 0x000000050b097224 */ /* 0x000fe400078e0209 */
[----:B------:R-:W-:Y:S01]  /*24f0*/  IMAD.X R8, RZ, RZ, R7, P2 ;  /* 0x000000ffff087224 */ /* 0x000fe200010e0607 */
[-C--:B------:R-:W-:Y:S01]  /*2500*/  ISETP.GE.U32.AND P0, PT, R15, R4.reuse, PT ;  /* 0x000000040f00720c */ /* 0x080fe20003f06070 */
[----:B------:R-:W-:-:S05]  /*2510*/  IMAD R9, R7, R4, R9 ;  /* 0x0000000407097224 */ /* 0x000fca00078e0209 */
[----:B------:R-:W-:Y:S02]  /*2520*/  IADD3.X R14, PT, PT, ~R9, UR13, RZ, P1, !PT ;  /* 0x0000000d090e7c10 */ /* 0x000fe40008ffe5ff */
[----:B------:R-:W-:Y:S02]  /*2530*/  IADD3 R13, P1, PT, -R4, R15, RZ ;  /* 0x0000000f040d7210 */ /* 0x000fe40007f3e1ff */
[----:B------:R-:W-:-:S03]  /*2540*/  ISETP.GE.U32.AND.EX P0, PT, R14, R5, PT, P0 ;  /* 0x000000050e00720c */ /* 0x000fc60003f06100 */
[----:B------:R-:W-:Y:S01]  /*2550*/  IMAD.X R12, R14, 0x1, ~R5, P1 ;  /* 0x000000010e0c7824 */ /* 0x000fe200008e0e05 */
[----:B------:R-:W-:Y:S02]  /*2560*/  SEL R13, R13, R15, P0 ;  /* 0x0000000f0d0d7207 */ /* 0x000fe40000000000 */
[----:B------:R-:W-:Y:S02]  /*2570*/  SEL R10, R10, R11, P0 ;  /* 0x0000000b0a0a7207 */ /* 0x000fe40000000000 */
[----:B------:R-:W-:Y:S02]  /*2580*/  SEL R12, R12, R14, P0 ;  /* 0x0000000e0c0c7207 */ /* 0x000fe40000000000 */
[----:B------:R-:W-:Y:S02]  /*2590*/  SEL R9, R8, R7, P0 ;  /* 0x0000000708097207 */ /* 0x000fe40000000000 */
[----:B------:R-:W-:Y:S02]  /*25a0*/  ISETP.GE.U32.AND P0, PT, R13, R4, PT ;  /* 0x000000040d00720c */ /* 0x000fe40003f06070 */
[----:B------:R-:W-:-:S02]  /*25b0*/  IADD3 R7, P2, PT, R10, 0x1, RZ ;  /* 0x000000010a077810 */ /* 0x000fc40007f5e0ff */
[----:B------:R-:W-:Y:S02]  /*25c0*/  ISETP.GE.U32.AND.EX P0, PT, R12, R5, PT, P0 ;  /* 0x000000050c00720c */ /* 0x000fe40003f06100 */
[----:B------:R-:W-:Y:S01]  /*25d0*/  ISETP.NE.U32.AND P1, PT, R4, RZ, PT ;  /* 0x000000ff0400720c */ /* 0x000fe20003f25070 */
[----:B------:R-:W-:Y:S01]  /*25e0*/  IMAD.X R8, RZ, RZ, R9, P2 ;  /* 0x000000ffff087224 */ /* 0x000fe200010e0609 */
[----:B------:R-:W-:Y:S01]  /*25f0*/  SEL R4, R7, R10, P0 ;  /* 0x0000000a07047207 */ /* 0x000fe20000000000 */
[----:B------:R-:W-:Y:S01]  /*2600*/  IMAD.MOV.U32 R7, RZ, RZ, 0x0 ;  /* 0x00000000ff077424 */ /* 0x000fe200078e00ff */
[----:B------:R-:W-:Y:S02]  /*2610*/  ISETP.NE.AND.EX P1, PT, R5, RZ, PT, P1 ;  /* 0x000000ff0500720c */ /* 0x000fe40003f25310 */
[----:B------:R-:W-:Y:S02]  /*2620*/  SEL R5, R8, R9, P0 ;  /* 0x0000000908057207 */ /* 0x000fe40000000000 */
[----:B------:R-:W-:-:S02]  /*2630*/  SEL R4, R4, 0xffffffff, P1 ;  /* 0xffffffff04047807 */ /* 0x000fc40000800000 */
[----:B------:R-:W-:Y:S01]  /*2640*/  SEL R5, R5, 0xffffffff, P1 ;  /* 0xffffffff05057807 */ /* 0x000fe20000800000 */
[----:B------:R-:W-:Y:S06]  /*2650*/  RET.REL.NODEC R6 `(_Z15specDFAMatchingyyyPyPcS_yy) ;  /* 0xffffffd806687950 */ /* 0x000fec0003c3ffff */
.L_x_32:
        /* <DEDUP_REMOVED lines=10> */
.L_x_34:


//--------------------- .nv.shared.reserved.0     --------------------------
	.section	.nv.shared.reserved.0,"aw",@nobits
	.weak		__nv_reservedSMEM_offset_0_alias
	.size		__nv_reservedSMEM_offset_0_alias, 0, 64
	.other		__nv_reservedSMEM_offset_0_alias,@"STO_CUDA_RESERVED_SHARED STV_DEFAULT"
__nv_reservedSMEM_offset_0_alias:
	.zero		0
	.zero		64


//--------------------- .nv.constant0._Z20finalStateUsingRedn1yPyyyy --------------------------
	.section	.nv.constant0._Z20finalStateUsingRedn1yPyyyy,"a",@progbits
	.sectionflags	@""
	.align	4
.nv.constant0._Z20finalStateUsingRedn1yPyyyy:
	.zero		936


//--------------------- .nv.constant0._Z15specDFAMatchingyyyPyPcS_yy --------------------------
	.section	.nv.constant0._Z15specDFAMatchingyyyPyPcS_yy,"a",@progbits
	.sectionflags	@""
	.align	4
.nv.constant0._Z15specDFAMatchingyyyPyPcS_yy:
	.zero		960


//--------------------- SYMBOLS --------------------------

	.type		.nv.reservedSmem.offset0,@object
	.size		.nv.reservedSmem.offset0,0x4
